	.target	sm_100a

	.elftype	@"ET_EXEC"


//--------------------- .note.nv.tkinfo           --------------------------
	.section	.note.nv.tkinfo,"",@"SHT_NOTE"
	.sectionflags	@"SHF_NOTE_NV_TKINFO"
	.tkinfo
        /*0018*/ 	.word	0x00000002
        /*0030*/ 	.string	""
        /*0030*/ 	.string	"ptxas"
        /*0030*/ 	.string	"Cuda compilation tools, release 13.0, V13.0.88"
        /*0030*/ 	.string	"Build cuda_13.0.r13.0/compiler.36424714_0"
        /*0030*/ 	.string	"-arch sm_100a -m 64 "



//--------------------- .note.nv.cuinfo           --------------------------
	.section	.note.nv.cuinfo,"",@"SHT_NOTE"
	.sectionflags	@"SHF_NOTE_NV_CUINFO"
        /*0018*/ 	.short	0x0002
        /*001a*/ 	.short	0x0064
        /*001c*/ 	.short	0x0082
	.zero		2


//--------------------- .nv.info                  --------------------------
	.section	.nv.info,"",@"SHT_CUDA_INFO"
	.align	4


	//----- nvinfo : EIATTR_REGCOUNT
	.align		4
        /*0000*/ 	.byte	0x04, 0x2f
        /*0002*/ 	.short	(.L_16 - .L_15)
	.align		4
.L_15:
        /*0004*/ 	.word	index@(_ZN7cutlass13device_kernelINS_4gemm6kernel13GemmUniversalIN4cute5tupleIJiiiiEEENS1_10collective13CollectiveMmaINS1_35MainloopSm100TmaUmmaWarpSpecializedILi47ELi2ELi4ENS5_IJNS4_1CILi1EEESB_SB_EEEEENS5_IJNSA_ILi64EEENSA_ILi80EEENSA_ILi32EEEEEENS_12float_e4m3_tENS5_IJlSB_lEEESI_SJ_NS4_8TiledMMAINS4_8MMA_AtomIJNS4_10MMA_TraitsINS4_19SM100_MMA_F8F6F4_SSEJSI_SI_fSE_SF_NS4_17integral_constantINS4_4UMMA5MajorELSQ_0EEESR_NSO_INSP_7ScaleInELSS_0EEEST_EEEEEENS4_6LayoutISC_NS5_IJNSA_ILi0EEESX_SX_EEEEENS5_IJNS4_10UnderscoreES10_S10_EEEEENS4_13SM90_TMA_LOADENS4_14ComposedLayoutINS4_7SwizzleILi1ELi4ELi3EEENS4_18smem_ptr_flag_bitsILi8EEENSW_INS5_IJNSA_ILi8EEESG_EEENS5_IJSG_SB_EEEEEEEvNS4_8identityES13_S1D_vS1E_EENS_8epilogue10collective18CollectiveEpilogueINS1G_23Sm100TmaWarpSpecializedILi1ELi1ELi40ELb0ELb0EEEJSH_NS5_IJNSW_ISE_SB_EENSW_ISF_SB_EEEEESI_SJ_SI_SJ_NS1G_6fusion15FusionCallbacksIS1K_NS1O_17LinearCombinationISI_fSI_fLNS_15FloatRoundStyleE2EEESH_S1N_JEEENS4_5SM1004TMEM4LOAD25SM100_TMEM_LOAD_16dp32b8xES13_NS14_INS15_ILi0ELi4ELi3EEES18_NSW_INS5_IJS19_NSA_ILi16EEEEEENS5_IJS1Z_SB_EEEEEEENS4_39AutoVectorizingCopyWithAssumedAlignmentILi128EEENS4_14SM90_TMA_STOREES23_S25_S25_EEEvvEEEEvNT_6ParamsE)
        /*0008*/ 	.word	0x0000007e


	//----- nvinfo : EIATTR_FRAME_SIZE
	.align		4
.L_16:
        /*000c*/ 	.byte	0x04, 0x11
        /*000e*/ 	.short	(.L_18 - .L_17)
	.align		4
.L_17:
        /*0010*/ 	.word	index@($__internal_2_$__cuda_sm10x_tcgen05_guardrail_trap_unallocated_columns_being_dealloced)
        /*0014*/ 	.word	0x00000000


	//----- nvinfo : EIATTR_FRAME_SIZE
	.align		4
.L_18:
        /*0018*/ 	.byte	0x04, 0x11
        /*001a*/ 	.short	(.L_20 - .L_19)
	.align		4
.L_19:
        /*001c*/ 	.word	index@($__internal_1_$__cuda_sm10x_tcgen05_guardrail_trap_phase_invalid_during_alloc)
        /*0020*/ 	.word	0x00000000


	//----- nvinfo : EIATTR_FRAME_SIZE
	.align		4
.L_20:
        /*0024*/ 	.byte	0x04, 0x11
        /*0026*/ 	.short	(.L_22 - .L_21)
	.align		4
.L_21:
        /*0028*/ 	.word	index@($__internal_0_$__cuda_sm10x_tcgen05_guardrail_trap_col_being_dealloced_not_returned_by_alloc)
        /*002c*/ 	.word	0x00000000


	//----- nvinfo : EIATTR_FRAME_SIZE
	.align		4
.L_22:
        /*0030*/ 	.byte	0x04, 0x11
        /*0032*/ 	.short	(.L_24 - .L_23)
	.align		4
.L_23:
        /*0034*/ 	.word	index@(_ZN7cutlass13device_kernelINS_4gemm6kernel13GemmUniversalIN4cute5tupleIJiiiiEEENS1_10collective13CollectiveMmaINS1_35MainloopSm100TmaUmmaWarpSpecializedILi47ELi2ELi4ENS5_IJNS4_1CILi1EEESB_SB_EEEEENS5_IJNSA_ILi64EEENSA_ILi80EEENSA_ILi32EEEEEENS_12float_e4m3_tENS5_IJlSB_lEEESI_SJ_NS4_8TiledMMAINS4_8MMA_AtomIJNS4_10MMA_TraitsINS4_19SM100_MMA_F8F6F4_SSEJSI_SI_fSE_SF_NS4_17integral_constantINS4_4UMMA5MajorELSQ_0EEESR_NSO_INSP_7ScaleInELSS_0EEEST_EEEEEENS4_6LayoutISC_NS5_IJNSA_ILi0EEESX_SX_EEEEENS5_IJNS4_10UnderscoreES10_S10_EEEEENS4_13SM90_TMA_LOADENS4_14ComposedLayoutINS4_7SwizzleILi1ELi4ELi3EEENS4_18smem_ptr_flag_bitsILi8EEENSW_INS5_IJNSA_ILi8EEESG_EEENS5_IJSG_SB_EEEEEEEvNS4_8identityES13_S1D_vS1E_EENS_8epilogue10collective18CollectiveEpilogueINS1G_23Sm100TmaWarpSpecializedILi1ELi1ELi40ELb0ELb0EEEJSH_NS5_IJNSW_ISE_SB_EENSW_ISF_SB_EEEEESI_SJ_SI_SJ_NS1G_6fusion15FusionCallbacksIS1K_NS1O_17LinearCombinationISI_fSI_fLNS_15FloatRoundStyleE2EEESH_S1N_JEEENS4_5SM1004TMEM4LOAD25SM100_TMEM_LOAD_16dp32b8xES13_NS14_INS15_ILi0ELi4ELi3EEES18_NSW_INS5_IJS19_NSA_ILi16EEEEEENS5_IJS1Z_SB_EEEEEEENS4_39AutoVectorizingCopyWithAssumedAlignmentILi128EEENS4_14SM90_TMA_STOREES23_S25_S25_EEEvvEEEEvNT_6ParamsE)
        /*0038*/ 	.word	0x00000000


	//----- nvinfo : EIATTR_MIN_STACK_SIZE
	.align		4
.L_24:
        /*003c*/ 	.byte	0x04, 0x12
        /*003e*/ 	.short	(.L_26 - .L_25)
	.align		4
.L_25:
        /*0040*/ 	.word	index@(_ZN7cutlass13device_kernelINS_4gemm6kernel13GemmUniversalIN4cute5tupleIJiiiiEEENS1_10collective13CollectiveMmaINS1_35MainloopSm100TmaUmmaWarpSpecializedILi47ELi2ELi4ENS5_IJNS4_1CILi1EEESB_SB_EEEEENS5_IJNSA_ILi64EEENSA_ILi80EEENSA_ILi32EEEEEENS_12float_e4m3_tENS5_IJlSB_lEEESI_SJ_NS4_8TiledMMAINS4_8MMA_AtomIJNS4_10MMA_TraitsINS4_19SM100_MMA_F8F6F4_SSEJSI_SI_fSE_SF_NS4_17integral_constantINS4_4UMMA5MajorELSQ_0EEESR_NSO_INSP_7ScaleInELSS_0EEEST_EEEEEENS4_6LayoutISC_NS5_IJNSA_ILi0EEESX_SX_EEEEENS5_IJNS4_10UnderscoreES10_S10_EEEEENS4_13SM90_TMA_LOADENS4_14ComposedLayoutINS4_7SwizzleILi1ELi4ELi3EEENS4_18smem_ptr_flag_bitsILi8EEENSW_INS5_IJNSA_ILi8EEESG_EEENS5_IJSG_SB_EEEEEEEvNS4_8identityES13_S1D_vS1E_EENS_8epilogue10collective18CollectiveEpilogueINS1G_23Sm100TmaWarpSpecializedILi1ELi1ELi40ELb0ELb0EEEJSH_NS5_IJNSW_ISE_SB_EENSW_ISF_SB_EEEEESI_SJ_SI_SJ_NS1G_6fusion15FusionCallbacksIS1K_NS1O_17LinearCombinationISI_fSI_fLNS_15FloatRoundStyleE2EEESH_S1N_JEEENS4_5SM1004TMEM4LOAD25SM100_TMEM_LOAD_16dp32b8xES13_NS14_INS15_ILi0ELi4ELi3EEES18_NSW_INS5_IJS19_NSA_ILi16EEEEEENS5_IJS1Z_SB_EEEEEEENS4_39AutoVectorizingCopyWithAssumedAlignmentILi128EEENS4_14SM90_TMA_STOREES23_S25_S25_EEEvvEEEEvNT_6ParamsE)
        /*0044*/ 	.word	0x00000000
.L_26:


//--------------------- .nv.compat                --------------------------
	.section	.nv.compat,"",@"SHT_CUDA_COMPAT_INFO"
	.align	4
        /*0000*/ 	.byte	0x02, 0x09, 0x01, 0x00, 0x02, 0x02, 0x02, 0x00, 0x02, 0x05, 0x05, 0x00, 0x03, 0x07, 0x01, 0x01
        /*0010*/ 	.byte	0x02, 0x03, 0x01, 0x00, 0x02, 0x06, 0x01, 0x00, 0x04, 0x0b, 0x08, 0x00, 0x09, 0x00, 0x00, 0x00
        /*0020*/ 	.byte	0x00, 0x00, 0x00, 0x00


//--------------------- .nv.info._ZN7cutlass13device_kernelINS_4gemm6kernel13GemmUniversalIN4cute5tupleIJiiiiEEENS1_10collective13CollectiveMmaINS1_35MainloopSm100TmaUmmaWarpSpecializedILi47ELi2ELi4ENS5_IJNS4_1CILi1EEESB_SB_EEEEENS5_IJNSA_ILi64EEENSA_ILi80EEENSA_ILi32EEEEEENS_12float_e4m3_tENS5_IJlSB_lEEESI_SJ_NS4_8TiledMMAINS4_8MMA_AtomIJNS4_10MMA_TraitsINS4_19SM100_MMA_F8F6F4_SSEJSI_SI_fSE_SF_NS4_17integral_constantINS4_4UMMA5MajorELSQ_0EEESR_NSO_INSP_7ScaleInELSS_0EEEST_EEEEEENS4_6LayoutISC_NS5_IJNSA_ILi0EEESX_SX_EEEEENS5_IJNS4_10UnderscoreES10_S10_EEEEENS4_13SM90_TMA_LOADENS4_14ComposedLayoutINS4_7SwizzleILi1ELi4ELi3EEENS4_18smem_ptr_flag_bitsILi8EEENSW_INS5_IJNSA_ILi8EEESG_EEENS5_IJSG_SB_EEEEEEEvNS4_8identityES13_S1D_vS1E_EENS_8epilogue10collective18CollectiveEpilogueINS1G_23Sm100TmaWarpSpecializedILi1ELi1ELi40ELb0ELb0EEEJSH_NS5_IJNSW_ISE_SB_EENSW_ISF_SB_EEEEESI_SJ_SI_SJ_NS1G_6fusion15FusionCallbacksIS1K_NS1O_17LinearCombinationISI_fSI_fLNS_15FloatRoundStyleE2EEESH_S1N_JEEENS4_5SM1004TMEM4LOAD25SM100_TMEM_LOAD_16dp32b8xES13_NS14_INS15_ILi0ELi4ELi3EEES18_NSW_INS5_IJS19_NSA_ILi16EEEEEENS5_IJS1Z_SB_EEEEEEENS4_39AutoVectorizingCopyWithAssumedAlignmentILi128EEENS4_14SM90_TMA_STOREES23_S25_S25_EEEvvEEEEvNT_6ParamsE --------------------------
	.section	.nv.info._ZN7cutlass13device_kernelINS_4gemm6kernel13GemmUniversalIN4cute5tupleIJiiiiEEENS1_10collective13CollectiveMmaINS1_35MainloopSm100TmaUmmaWarpSpecializedILi47ELi2ELi4ENS5_IJNS4_1CILi1EEESB_SB_EEEEENS5_IJNSA_ILi64EEENSA_ILi80EEENSA_ILi32EEEEEENS_12float_e4m3_tENS5_IJlSB_lEEESI_SJ_NS4_8TiledMMAINS4_8MMA_AtomIJNS4_10MMA_TraitsINS4_19SM100_MMA_F8F6F4_SSEJSI_SI_fSE_SF_NS4_17integral_constantINS4_4UMMA5MajorELSQ_0EEESR_NSO_INSP_7ScaleInELSS_0EEEST_EEEEEENS4_6LayoutISC_NS5_IJNSA_ILi0EEESX_SX_EEEEENS5_IJNS4_10UnderscoreES10_S10_EEEEENS4_13SM90_TMA_LOADENS4_14ComposedLayoutINS4_7SwizzleILi1ELi4ELi3EEENS4_18smem_ptr_flag_bitsILi8EEENSW_INS5_IJNSA_ILi8EEESG_EEENS5_IJSG_SB_EEEEEEEvNS4_8identityES13_S1D_vS1E_EENS_8epilogue10collective18CollectiveEpilogueINS1G_23Sm100TmaWarpSpecializedILi1ELi1ELi40ELb0ELb0EEEJSH_NS5_IJNSW_ISE_SB_EENSW_ISF_SB_EEEEESI_SJ_SI_SJ_NS1G_6fusion15FusionCallbacksIS1K_NS1O_17LinearCombinationISI_fSI_fLNS_15FloatRoundStyleE2EEESH_S1N_JEEENS4_5SM1004TMEM4LOAD25SM100_TMEM_LOAD_16dp32b8xES13_NS14_INS15_ILi0ELi4ELi3EEES18_NSW_INS5_IJS19_NSA_ILi16EEEEEENS5_IJS1Z_SB_EEEEEEENS4_39AutoVectorizingCopyWithAssumedAlignmentILi128EEENS4_14SM90_TMA_STOREES23_S25_S25_EEEvvEEEEvNT_6ParamsE,"",@"SHT_CUDA_INFO"
	.sectionflags	@""
	.align	4


	//----- nvinfo : EIATTR_CUDA_API_VERSION
	.align		4
        /*0000*/ 	.byte	0x04, 0x37
        /*0002*/ 	.short	(.L_28 - .L_27)
.L_27:
        /*0004*/ 	.word	0x00000082


	//----- nvinfo : EIATTR_KPARAM_INFO
	.align		4
.L_28:
        /*0008*/ 	.byte	0x04, 0x17
        /*000a*/ 	.short	(.L_30 - .L_29)
.L_29:
        /*000c*/ 	.word	0x00000000
        /*0010*/ 	.short	0x0000
        /*0012*/ 	.short	0x0000
        /*0014*/ 	.byte	0x00, 0xf0, 0x01, 0x20


	//----- nvinfo : EIATTR_AT_ENTRY_FRAGMENTS
	.align		4
.L_30:
        /*0018*/ 	.byte	0x04, 0x4f
        /*001a*/ 	.short	(.L_32 - .L_31)


	//   ....[0]....
.L_31:
        /*001c*/ 	.word	0x00000006


	//----- nvinfo : EIATTR_RESERVED_SMEM_USED
	.align		4
.L_32:
        /*0020*/ 	.byte	0x01, 0x41
	.zero		2


	//----- nvinfo : EIATTR_SPARSE_MMA_MASK
	.align		4
        /*0024*/ 	.byte	0x03, 0x50
        /*0026*/ 	.short	0x0000


	//----- nvinfo : EIATTR_TCGEN05_1CTA_USED
	.align		4
        /*0028*/ 	.byte	0x01, 0x51
	.zero		2


	//----- nvinfo : EIATTR_MAXREG_COUNT
	.align		4
        /*002c*/ 	.byte	0x03, 0x1b
        /*002e*/ 	.short	0x00ff


	//----- nvinfo : EIATTR_NUM_BARRIERS
	.align		4
        /*0030*/ 	.byte	0x02, 0x4c
        /*0032*/ 	.byte	0x07
	.zero		1


	//----- nvinfo : EIATTR_EXTERNS
	.align		4
        /*0034*/ 	.byte	0x04, 0x0f
        /*0036*/ 	.short	(.L_34 - .L_33)


	//   ....[0]....
	.align		4
.L_33:
        /*0038*/ 	.word	index@(__assertfail)


	//----- nvinfo : EIATTR_MERCURY_ISA_VERSION
	.align		4
.L_34:
        /*003c*/ 	.byte	0x03, 0x5f
        /*003e*/ 	.short	0x0101


	//----- nvinfo : EIATTR_INT_WARP_WIDE_INSTR_OFFSETS
	.align		4
        /*0040*/ 	.byte	0x04, 0x31
        /*0042*/ 	.short	(.L_36 - .L_35)


	//   ....[0]....
.L_35:
        /*0044*/ 	.word	0x00002300


	//   ....[1]....
        /*0048*/ 	.word	0x00005480


	//   ....[2]....
        /*004c*/ 	.word	0x000054a0


	//   ....[3]....
        /*0050*/ 	.word	0x000054d0


	//   ....[4]....
        /*0054*/ 	.word	0x00005f10


	//   ....[5]....
        /*0058*/ 	.word	0x00005fa0


	//   ....[6]....
        /*005c*/ 	.word	0x00005fd0


	//   ....[7]....
        /*0060*/ 	.word	0x00006010


	//   ....[8]....
        /*0064*/ 	.word	0x00006190


	//   ....[9]....
        /*0068*/ 	.word	0x000061b0


	//----- nvinfo : EIATTR_COOP_GROUP_MASK_REGIDS
	.align		4
.L_36:
        /*006c*/ 	.byte	0x04, 0x29
        /*006e*/ 	.short	(.L_38 - .L_37)


	//   ....[0]....
.L_37:
        /*0070*/ 	.word	0xffffffff


	//   ....[1]....
        /*0074*/ 	.word	0xffffffff


	//   ....[2]....
        /*0078*/ 	.word	0xffffffff


	//   ....[3]....
        /*007c*/ 	.word	0xffffffff


	//   ....[4]....
        /*0080*/ 	.word	0xffffffff


	//   ....[5]....
        /*0084*/ 	.word	0xffffffff


	//   ....[6]....
        /*0088*/ 	.word	0xffffffff


	//   ....[7]....
        /*008c*/ 	.word	0xffffffff


	//   ....[8]....
        /*0090*/ 	.word	0xffffffff


	//   ....[9]....
        /*0094*/ 	.word	0xffffffff


	//   ....[10]....
        /*0098*/ 	.word	0xffffffff


	//   ....[11]....
        /*009c*/ 	.word	0xffffffff


	//   ....[12]....
        /*00a0*/ 	.word	0xffffffff


	//----- nvinfo : EIATTR_COOP_GROUP_INSTR_OFFSETS
	.align		4
.L_38:
        /*00a4*/ 	.byte	0x04, 0x28
        /*00a6*/ 	.short	(.L_40 - .L_39)


	//   ....[0]....
.L_39:
        /*00a8*/ 	.word	0x00000090


	//   ....[1]....
        /*00ac*/ 	.word	0x000004c0


	//   ....[2]....
        /*00b0*/ 	.word	0x00000bc0


	//   ....[3]....
        /*00b4*/ 	.word	0x00000d00


	//   ....[4]....
        /*00b8*/ 	.word	0x00000e00


	//   ....[5]....
        /*00bc*/ 	.word	0x00000f70


	//   ....[6]....
        /*00c0*/ 	.word	0x00001110


	//   ....[7]....
        /*00c4*/ 	.word	0x000021e0


	//   ....[8]....
        /*00c8*/ 	.word	0x000047f0


	//   ....[9]....
        /*00cc*/ 	.word	0x00004a00


	//   ....[10]....
        /*00d0*/ 	.word	0x00004a30


	//   ....[11]....
        /*00d4*/ 	.word	0x00005360


	//   ....[12]....
        /*00d8*/ 	.word	0x00005590


	//----- nvinfo : EIATTR_VRC_CTA_INIT_COUNT
	.align		4
.L_40:
        /*00dc*/ 	.byte	0x02, 0x4a
        /*00de*/ 	.byte	0x80
	.zero		1


	//----- nvinfo : EIATTR_SYSCALL_OFFSETS
	.align		4
        /*00e0*/ 	.byte	0x04, 0x46
        /*00e2*/ 	.short	(.L_42 - .L_41)


	//   ....[0]....
.L_41:
        /*00e4*/ 	.word	0x000071e0


	//   ....[1]....
        /*00e8*/ 	.word	0x00007360


	//   ....[2]....
        /*00ec*/ 	.word	0x000074e0


	//   ....[3]....
        /*00f0*/ 	.word	0x00007660


	//   ....[4]....
        /*00f4*/ 	.word	0x000077e0


	//----- nvinfo : EIATTR_MBARRIER_INSTR_OFFSETS
	.align		4
.L_42:
        /*00f8*/ 	.byte	0x04, 0x39
        /*00fa*/ 	.short	(.L_44 - .L_43)


	//   ....[0]....
.L_43:
        /*00fc*/ 	.word	0x000005c0
        /*0100*/ 	.word	0x000000ff
        /*0104*/ 	.word	0x00000000
        /*0108*/ 	.short	0x0100
        /*010a*/ 	.byte	0x05
	.zero		1


	//   ....[1]....
        /*010c*/ 	.word	0x000005d0
        /*0110*/ 	.word	0x000000ff
        /*0114*/ 	.word	0x00000178
        /*0118*/ 	.short	0x0100
        /*011a*/ 	.byte	0x05
	.zero		1


	//   ....[2]....
        /*011c*/ 	.word	0x000005e0
        /*0120*/ 	.word	0x000000ff
        /*0124*/ 	.word	0x00000008
        /*0128*/ 	.short	0x0100
        /*012a*/ 	.byte	0x05
	.zero		1


	//   ....[3]....
        /*012c*/ 	.word	0x000005f0
        /*0130*/ 	.word	0x000000ff
        /*0134*/ 	.word	0x00000180
        /*0138*/ 	.short	0x0100
        /*013a*/ 	.byte	0x05
	.zero		1


	//   ....[4]....
        /*013c*/ 	.word	0x00000600
        /*0140*/ 	.word	0x000000ff
        /*0144*/ 	.word	0x00000010
        /*0148*/ 	.short	0x0100
        /*014a*/ 	.byte	0x05
	.zero		1


	//   ....[5]....
        /*014c*/ 	.word	0x00000610
        /*0150*/ 	.word	0x000000ff
        /*0154*/ 	.word	0x00000188
        /*0158*/ 	.short	0x0100
        /*015a*/ 	.byte	0x05
	.zero		1


	//   ....[6]....
        /*015c*/ 	.word	0x00000620
        /*0160*/ 	.word	0x000000ff
        /*0164*/ 	.word	0x00000018
        /*0168*/ 	.short	0x0100
        /*016a*/ 	.byte	0x05
	.zero		1


	//   ....[7]....
        /*016c*/ 	.word	0x00000630
        /*0170*/ 	.word	0x000000ff
        /*0174*/ 	.word	0x00000190
        /*0178*/ 	.short	0x0100
        /*017a*/ 	.byte	0x05
	.zero		1


	//   ....[8]....
        /*017c*/ 	.word	0x00000640
        /*0180*/ 	.word	0x000000ff
        /*0184*/ 	.word	0x00000020
        /*0188*/ 	.short	0x0100
        /*018a*/ 	.byte	0x05
	.zero		1


	//   ....[9]....
        /*018c*/ 	.word	0x00000650
        /*0190*/ 	.word	0x000000ff
        /*0194*/ 	.word	0x00000198
        /*0198*/ 	.short	0x0100
        /*019a*/ 	.byte	0x05
	.zero		1


	//   ....[10]....
        /*019c*/ 	.word	0x00000660
        /*01a0*/ 	.word	0x000000ff
        /*01a4*/ 	.word	0x00000028
        /*01a8*/ 	.short	0x0100
        /*01aa*/ 	.byte	0x05
	.zero		1


	//   ....[11]....
        /*01ac*/ 	.word	0x00000670
        /*01b0*/ 	.word	0x000000ff
        /*01b4*/ 	.word	0x000001a0
        /*01b8*/ 	.short	0x0100
        /*01ba*/ 	.byte	0x05
	.zero		1


	//   ....[12]....
        /*01bc*/ 	.word	0x00000680
        /*01c0*/ 	.word	0x000000ff
        /*01c4*/ 	.word	0x00000030
        /*01c8*/ 	.short	0x0100
        /*01ca*/ 	.byte	0x05
	.zero		1


	//   ....[13]....
        /*01cc*/ 	.word	0x00000690
        /*01d0*/ 	.word	0x000000ff
        /*01d4*/ 	.word	0x000001a8
        /*01d8*/ 	.short	0x0100
        /*01da*/ 	.byte	0x05
	.zero		1


	//   ....[14]....
        /*01dc*/ 	.word	0x000006a0
        /*01e0*/ 	.word	0x000000ff
        /*01e4*/ 	.word	0x00000038
        /*01e8*/ 	.short	0x0100
        /*01ea*/ 	.byte	0x05
	.zero		1


	//   ....[15]....
        /*01ec*/ 	.word	0x000006b0
        /*01f0*/ 	.word	0x000000ff
        /*01f4*/ 	.word	0x000001b0
        /*01f8*/ 	.short	0x0100
        /*01fa*/ 	.byte	0x05
	.zero		1


	//   ....[16]....
        /*01fc*/ 	.word	0x000006c0
        /*0200*/ 	.word	0x000000ff
        /*0204*/ 	.word	0x00000040
        /*0208*/ 	.short	0x0100
        /*020a*/ 	.byte	0x05
	.zero		1


	//   ....[17]....
        /*020c*/ 	.word	0x000006d0
        /*0210*/ 	.word	0x000000ff
        /*0214*/ 	.word	0x000001b8
        /*0218*/ 	.short	0x0100
        /*021a*/ 	.byte	0x05
	.zero		1


	//   ....[18]....
        /*021c*/ 	.word	0x000006e0
        /*0220*/ 	.word	0x000000ff
        /*0224*/ 	.word	0x00000048
        /*0228*/ 	.short	0x0100
        /*022a*/ 	.byte	0x05
	.zero		1


	//   ....[19]....
        /*022c*/ 	.word	0x000006f0
        /*0230*/ 	.word	0x000000ff
        /*0234*/ 	.word	0x000001c0
        /*0238*/ 	.short	0x0100
        /*023a*/ 	.byte	0x05
	.zero		1


	//   ....[20]....
        /*023c*/ 	.word	0x00000700
        /*0240*/ 	.word	0x000000ff
        /*0244*/ 	.word	0x00000050
        /*0248*/ 	.short	0x0100
        /*024a*/ 	.byte	0x05
	.zero		1


	//   ....[21]....
        /*024c*/ 	.word	0x00000710
        /*0250*/ 	.word	0x000000ff
        /*0254*/ 	.word	0x000001c8
        /*0258*/ 	.short	0x0100
        /*025a*/ 	.byte	0x05
	.zero		1


	//   ....[22]....
        /*025c*/ 	.word	0x00000720
        /*0260*/ 	.word	0x000000ff
        /*0264*/ 	.word	0x00000058
        /*0268*/ 	.short	0x0100
        /*026a*/ 	.byte	0x05
	.zero		1


	//   ....[23]....
        /*026c*/ 	.word	0x00000730
        /*0270*/ 	.word	0x000000ff
        /*0274*/ 	.word	0x000001d0
        /*0278*/ 	.short	0x0100
        /*027a*/ 	.byte	0x05
	.zero		1


	//   ....[24]....
        /*027c*/ 	.word	0x00000740
        /*0280*/ 	.word	0x000000ff
        /*0284*/ 	.word	0x00000060
        /*0288*/ 	.short	0x0100
        /*028a*/ 	.byte	0x05
	.zero		1


	//   ....[25]....
        /*028c*/ 	.word	0x00000750
        /*0290*/ 	.word	0x000000ff
        /*0294*/ 	.word	0x000001d8
        /*0298*/ 	.short	0x0100
        /*029a*/ 	.byte	0x05
	.zero		1


	//   ....[26]....
        /*029c*/ 	.word	0x00000760
        /*02a0*/ 	.word	0x000000ff
        /*02a4*/ 	.word	0x00000068
        /*02a8*/ 	.short	0x0100
        /*02aa*/ 	.byte	0x05
	.zero		1


	//   ....[27]....
        /*02ac*/ 	.word	0x00000770
        /*02b0*/ 	.word	0x000000ff
        /*02b4*/ 	.word	0x000001e0
        /*02b8*/ 	.short	0x0100
        /*02ba*/ 	.byte	0x05
	.zero		1


	//   ....[28]....
        /*02bc*/ 	.word	0x00000780
        /*02c0*/ 	.word	0x000000ff
        /*02c4*/ 	.word	0x00000070
        /*02c8*/ 	.short	0x0100
        /*02ca*/ 	.byte	0x05
	.zero		1


	//   ....[29]....
        /*02cc*/ 	.word	0x00000790
        /*02d0*/ 	.word	0x000000ff
        /*02d4*/ 	.word	0x000001e8
        /*02d8*/ 	.short	0x0100
        /*02da*/ 	.byte	0x05
	.zero		1


	//   ....[30]....
        /*02dc*/ 	.word	0x000007a0
        /*02e0*/ 	.word	0x000000ff
        /*02e4*/ 	.word	0x00000078
        /*02e8*/ 	.short	0x0100
        /*02ea*/ 	.byte	0x05
	.zero		1


	//   ....[31]....
        /*02ec*/ 	.word	0x000007b0
        /*02f0*/ 	.word	0x000000ff
        /*02f4*/ 	.word	0x000001f0
        /*02f8*/ 	.short	0x0100
        /*02fa*/ 	.byte	0x05
	.zero		1


	//   ....[32]....
        /*02fc*/ 	.word	0x000007c0
        /*0300*/ 	.word	0x000000ff
        /*0304*/ 	.word	0x00000080
        /*0308*/ 	.short	0x0100
        /*030a*/ 	.byte	0x05
	.zero		1


	//   ....[33]....
        /*030c*/ 	.word	0x000007d0
        /*0310*/ 	.word	0x000000ff
        /*0314*/ 	.word	0x000001f8
        /*0318*/ 	.short	0x0100
        /*031a*/ 	.byte	0x05
	.zero		1


	//   ....[34]....
        /*031c*/ 	.word	0x000007e0
        /*0320*/ 	.word	0x000000ff
        /*0324*/ 	.word	0x00000088
        /*0328*/ 	.short	0x0100
        /*032a*/ 	.byte	0x05
	.zero		1


	//   ....[35]....
        /*032c*/ 	.word	0x000007f0
        /*0330*/ 	.word	0x000000ff
        /*0334*/ 	.word	0x00000200
        /*0338*/ 	.short	0x0100
        /*033a*/ 	.byte	0x05
	.zero		1


	//   ....[36]....
        /*033c*/ 	.word	0x00000800
        /*0340*/ 	.word	0x000000ff
        /*0344*/ 	.word	0x00000090
        /*0348*/ 	.short	0x0100
        /*034a*/ 	.byte	0x05
	.zero		1


	//   ....[37]....
        /*034c*/ 	.word	0x00000810
        /*0350*/ 	.word	0x000000ff
        /*0354*/ 	.word	0x00000208
        /*0358*/ 	.short	0x0100
        /*035a*/ 	.byte	0x05
	.zero		1


	//   ....[38]....
        /*035c*/ 	.word	0x00000820
        /*0360*/ 	.word	0x000000ff
        /*0364*/ 	.word	0x00000098
        /*0368*/ 	.short	0x0100
        /*036a*/ 	.byte	0x05
	.zero		1


	//   ....[39]....
        /*036c*/ 	.word	0x00000830
        /*0370*/ 	.word	0x000000ff
        /*0374*/ 	.word	0x00000210
        /*0378*/ 	.short	0x0100
        /*037a*/ 	.byte	0x05
	.zero		1


	//   ....[40]....
        /*037c*/ 	.word	0x00000840
        /*0380*/ 	.word	0x000000ff
        /*0384*/ 	.word	0x000000a0
        /*0388*/ 	.short	0x0100
        /*038a*/ 	.byte	0x05
	.zero		1


	//   ....[41]....
        /*038c*/ 	.word	0x00000850
        /*0390*/ 	.word	0x000000ff
        /*0394*/ 	.word	0x00000218
        /*0398*/ 	.short	0x0100
        /*039a*/ 	.byte	0x05
	.zero		1


	//   ....[42]....
        /*039c*/ 	.word	0x00000860
        /*03a0*/ 	.word	0x000000ff
        /*03a4*/ 	.word	0x000000a8
        /*03a8*/ 	.short	0x0100
        /*03aa*/ 	.byte	0x05
	.zero		1


	//   ....[43]....
        /*03ac*/ 	.word	0x00000870
        /*03b0*/ 	.word	0x000000ff
        /*03b4*/ 	.word	0x00000220
        /*03b8*/ 	.short	0x0100
        /*03ba*/ 	.byte	0x05
	.zero		1


	//   ....[44]....
        /*03bc*/ 	.word	0x00000880
        /*03c0*/ 	.word	0x000000ff
        /*03c4*/ 	.word	0x000000b0
        /*03c8*/ 	.short	0x0100
        /*03ca*/ 	.byte	0x05
	.zero		1


	//   ....[45]....
        /*03cc*/ 	.word	0x00000890
        /*03d0*/ 	.word	0x000000ff
        /*03d4*/ 	.word	0x00000228
        /*03d8*/ 	.short	0x0100
        /*03da*/ 	.byte	0x05
	.zero		1


	//   ....[46]....
        /*03dc*/ 	.word	0x000008a0
        /*03e0*/ 	.word	0x000000ff
        /*03e4*/ 	.word	0x000000b8
        /*03e8*/ 	.short	0x0100
        /*03ea*/ 	.byte	0x05
	.zero		1


	//   ....[47]....
        /*03ec*/ 	.word	0x000008b0
        /*03f0*/ 	.word	0x000000ff
        /*03f4*/ 	.word	0x00000230
        /*03f8*/ 	.short	0x0100
        /*03fa*/ 	.byte	0x05
	.zero		1


	//   ....[48]....
        /*03fc*/ 	.word	0x000008c0
        /*0400*/ 	.word	0x000000ff
        /*0404*/ 	.word	0x000000c0
        /*0408*/ 	.short	0x0100
        /*040a*/ 	.byte	0x05
	.zero		1


	//   ....[49]....
        /*040c*/ 	.word	0x000008d0
        /*0410*/ 	.word	0x000000ff
        /*0414*/ 	.word	0x00000238
        /*0418*/ 	.short	0x0100
        /*041a*/ 	.byte	0x05
	.zero		1


	//   ....[50]....
        /*041c*/ 	.word	0x000008e0
        /*0420*/ 	.word	0x000000ff
        /*0424*/ 	.word	0x000000c8
        /*0428*/ 	.short	0x0100
        /*042a*/ 	.byte	0x05
	.zero		1


	//   ....[51]....
        /*042c*/ 	.word	0x000008f0
        /*0430*/ 	.word	0x000000ff
        /*0434*/ 	.word	0x00000240
        /*0438*/ 	.short	0x0100
        /*043a*/ 	.byte	0x05
	.zero		1


	//   ....[52]....
        /*043c*/ 	.word	0x00000900
        /*0440*/ 	.word	0x000000ff
        /*0444*/ 	.word	0x000000d0
        /*0448*/ 	.short	0x0100
        /*044a*/ 	.byte	0x05
	.zero		1


	//   ....[53]....
        /*044c*/ 	.word	0x00000910
        /*0450*/ 	.word	0x000000ff
        /*0454*/ 	.word	0x00000248
        /*0458*/ 	.short	0x0100
        /*045a*/ 	.byte	0x05
	.zero		1


	//   ....[54]....
        /*045c*/ 	.word	0x00000920
        /*0460*/ 	.word	0x000000ff
        /*0464*/ 	.word	0x000000d8
        /*0468*/ 	.short	0x0100
        /*046a*/ 	.byte	0x05
	.zero		1


	//   ....[55]....
        /*046c*/ 	.word	0x00000930
        /*0470*/ 	.word	0x000000ff
        /*0474*/ 	.word	0x00000250
        /*0478*/ 	.short	0x0100
        /*047a*/ 	.byte	0x05
	.zero		1


	//   ....[56]....
        /*047c*/ 	.word	0x00000940
        /*0480*/ 	.word	0x000000ff
        /*0484*/ 	.word	0x000000e0
        /*0488*/ 	.short	0x0100
        /*048a*/ 	.byte	0x05
	.zero		1


	//   ....[57]....
        /*048c*/ 	.word	0x00000950
        /*0490*/ 	.word	0x000000ff
        /*0494*/ 	.word	0x00000258
        /*0498*/ 	.short	0x0100
        /*049a*/ 	.byte	0x05
	.zero		1


	//   ....[58]....
        /*049c*/ 	.word	0x00000960
        /*04a0*/ 	.word	0x000000ff
        /*04a4*/ 	.word	0x000000e8
        /*04a8*/ 	.short	0x0100
        /*04aa*/ 	.byte	0x05
	.zero		1


	//   ....[59]....
        /*04ac*/ 	.word	0x00000970
        /*04b0*/ 	.word	0x000000ff
        /*04b4*/ 	.word	0x00000260
        /*04b8*/ 	.short	0x0100
        /*04ba*/ 	.byte	0x05
	.zero		1


	//   ....[60]....
        /*04bc*/ 	.word	0x00000980
        /*04c0*/ 	.word	0x000000ff
        /*04c4*/ 	.word	0x000000f0
        /*04c8*/ 	.short	0x0100
        /*04ca*/ 	.byte	0x05
	.zero		1


	//   ....[61]....
        /*04cc*/ 	.word	0x00000990
        /*04d0*/ 	.word	0x000000ff
        /*04d4*/ 	.word	0x00000268
        /*04d8*/ 	.short	0x0100
        /*04da*/ 	.byte	0x05
	.zero		1


	//   ....[62]....
        /*04dc*/ 	.word	0x000009a0
        /*04e0*/ 	.word	0x000000ff
        /*04e4*/ 	.word	0x000000f8
        /*04e8*/ 	.short	0x0100
        /*04ea*/ 	.byte	0x05
	.zero		1


	//   ....[63]....
        /*04ec*/ 	.word	0x000009b0
        /*04f0*/ 	.word	0x000000ff
        /*04f4*/ 	.word	0x00000270
        /*04f8*/ 	.short	0x0100
        /*04fa*/ 	.byte	0x05
	.zero		1


	//   ....[64]....
        /*04fc*/ 	.word	0x000009c0
        /*0500*/ 	.word	0x000000ff
        /*0504*/ 	.word	0x00000100
        /*0508*/ 	.short	0x0100
        /*050a*/ 	.byte	0x05
	.zero		1


	//   ....[65]....
        /*050c*/ 	.word	0x000009d0
        /*0510*/ 	.word	0x000000ff
        /*0514*/ 	.word	0x00000278
        /*0518*/ 	.short	0x0100
        /*051a*/ 	.byte	0x05
	.zero		1


	//   ....[66]....
        /*051c*/ 	.word	0x000009e0
        /*0520*/ 	.word	0x000000ff
        /*0524*/ 	.word	0x00000108
        /*0528*/ 	.short	0x0100
        /*052a*/ 	.byte	0x05
	.zero		1


	//   ....[67]....
        /*052c*/ 	.word	0x000009f0
        /*0530*/ 	.word	0x000000ff
        /*0534*/ 	.word	0x00000280
        /*0538*/ 	.short	0x0100
        /*053a*/ 	.byte	0x05
	.zero		1


	//   ....[68]....
        /*053c*/ 	.word	0x00000a00
        /*0540*/ 	.word	0x000000ff
        /*0544*/ 	.word	0x00000110
        /*0548*/ 	.short	0x0100
        /*054a*/ 	.byte	0x05
	.zero		1


	//   ....[69]....
        /*054c*/ 	.word	0x00000a10
        /*0550*/ 	.word	0x000000ff
        /*0554*/ 	.word	0x00000288
        /*0558*/ 	.short	0x0100
        /*055a*/ 	.byte	0x05
	.zero		1


	//   ....[70]....
        /*055c*/ 	.word	0x00000a20
        /*0560*/ 	.word	0x000000ff
        /*0564*/ 	.word	0x00000118
        /*0568*/ 	.short	0x0100
        /*056a*/ 	.byte	0x05
	.zero		1


	//   ....[71]....
        /*056c*/ 	.word	0x00000a30
        /*0570*/ 	.word	0x000000ff
        /*0574*/ 	.word	0x00000290
        /*0578*/ 	.short	0x0100
        /*057a*/ 	.byte	0x05
	.zero		1


	//   ....[72]....
        /*057c*/ 	.word	0x00000a40
        /*0580*/ 	.word	0x000000ff
        /*0584*/ 	.word	0x00000120
        /*0588*/ 	.short	0x0100
        /*058a*/ 	.byte	0x05
	.zero		1


	//   ....[73]....
        /*058c*/ 	.word	0x00000a50
        /*0590*/ 	.word	0x000000ff
        /*0594*/ 	.word	0x00000298
        /*0598*/ 	.short	0x0100
        /*059a*/ 	.byte	0x05
	.zero		1


	//   ....[74]....
        /*059c*/ 	.word	0x00000a60
        /*05a0*/ 	.word	0x000000ff
        /*05a4*/ 	.word	0x00000128
        /*05a8*/ 	.short	0x0100
        /*05aa*/ 	.byte	0x05
	.zero		1


	//   ....[75]....
        /*05ac*/ 	.word	0x00000a70
        /*05b0*/ 	.word	0x000000ff
        /*05b4*/ 	.word	0x000002a0
        /*05b8*/ 	.short	0x0100
        /*05ba*/ 	.byte	0x05
	.zero		1


	//   ....[76]....
        /*05bc*/ 	.word	0x00000a80
        /*05c0*/ 	.word	0x000000ff
        /*05c4*/ 	.word	0x00000130
        /*05c8*/ 	.short	0x0100
        /*05ca*/ 	.byte	0x05
	.zero		1


	//   ....[77]....
        /*05cc*/ 	.word	0x00000a90
        /*05d0*/ 	.word	0x000000ff
        /*05d4*/ 	.word	0x000002a8
        /*05d8*/ 	.short	0x0100
        /*05da*/ 	.byte	0x05
	.zero		1


	//   ....[78]....
        /*05dc*/ 	.word	0x00000aa0
        /*05e0*/ 	.word	0x000000ff
        /*05e4*/ 	.word	0x00000138
        /*05e8*/ 	.short	0x0100
        /*05ea*/ 	.byte	0x05
	.zero		1


	//   ....[79]....
        /*05ec*/ 	.word	0x00000ab0
        /*05f0*/ 	.word	0x000000ff
        /*05f4*/ 	.word	0x000002b0
        /*05f8*/ 	.short	0x0100
        /*05fa*/ 	.byte	0x05
	.zero		1


	//   ....[80]....
        /*05fc*/ 	.word	0x00000ac0
        /*0600*/ 	.word	0x000000ff
        /*0604*/ 	.word	0x00000140
        /*0608*/ 	.short	0x0100
        /*060a*/ 	.byte	0x05
	.zero		1


	//   ....[81]....
        /*060c*/ 	.word	0x00000ad0
        /*0610*/ 	.word	0x000000ff
        /*0614*/ 	.word	0x000002b8
        /*0618*/ 	.short	0x0100
        /*061a*/ 	.byte	0x05
	.zero		1


	//   ....[82]....
        /*061c*/ 	.word	0x00000ae0
        /*0620*/ 	.word	0x000000ff
        /*0624*/ 	.word	0x00000148
        /*0628*/ 	.short	0x0100
        /*062a*/ 	.byte	0x05
	.zero		1


	//   ....[83]....
        /*062c*/ 	.word	0x00000af0
        /*0630*/ 	.word	0x000000ff
        /*0634*/ 	.word	0x000002c0
        /*0638*/ 	.short	0x0100
        /*063a*/ 	.byte	0x05
	.zero		1


	//   ....[84]....
        /*063c*/ 	.word	0x00000b00
        /*0640*/ 	.word	0x000000ff
        /*0644*/ 	.word	0x00000150
        /*0648*/ 	.short	0x0100
        /*064a*/ 	.byte	0x05
	.zero		1


	//   ....[85]....
        /*064c*/ 	.word	0x00000b10
        /*0650*/ 	.word	0x000000ff
        /*0654*/ 	.word	0x000002c8
        /*0658*/ 	.short	0x0100
        /*065a*/ 	.byte	0x05
	.zero		1


	//   ....[86]....
        /*065c*/ 	.word	0x00000b20
        /*0660*/ 	.word	0x000000ff
        /*0664*/ 	.word	0x00000158
        /*0668*/ 	.short	0x0100
        /*066a*/ 	.byte	0x05
	.zero		1


	//   ....[87]....
        /*066c*/ 	.word	0x00000b30
        /*0670*/ 	.word	0x000000ff
        /*0674*/ 	.word	0x000002d0
        /*0678*/ 	.short	0x0100
        /*067a*/ 	.byte	0x05
	.zero		1


	//   ....[88]....
        /*067c*/ 	.word	0x00000b40
        /*0680*/ 	.word	0x000000ff
        /*0684*/ 	.word	0x00000160
        /*0688*/ 	.short	0x0100
        /*068a*/ 	.byte	0x05
	.zero		1


	//   ....[89]....
        /*068c*/ 	.word	0x00000b50
        /*0690*/ 	.word	0x000000ff
        /*0694*/ 	.word	0x000002d8
        /*0698*/ 	.short	0x0100
        /*069a*/ 	.byte	0x05
	.zero		1


	//   ....[90]....
        /*069c*/ 	.word	0x00000b60
        /*06a0*/ 	.word	0x000000ff
        /*06a4*/ 	.word	0x00000168
        /*06a8*/ 	.short	0x0100
        /*06aa*/ 	.byte	0x05
	.zero		1


	//   ....[91]....
        /*06ac*/ 	.word	0x00000b70
        /*06b0*/ 	.word	0x000000ff
        /*06b4*/ 	.word	0x000002e0
        /*06b8*/ 	.short	0x0100
        /*06ba*/ 	.byte	0x05
	.zero		1


	//   ....[92]....
        /*06bc*/ 	.word	0x00000b80
        /*06c0*/ 	.word	0x000000ff
        /*06c4*/ 	.word	0x00000170
        /*06c8*/ 	.short	0x0100
        /*06ca*/ 	.byte	0x05
	.zero		1


	//   ....[93]....
        /*06cc*/ 	.word	0x00000b90
        /*06d0*/ 	.word	0x000000ff
        /*06d4*/ 	.word	0x000002e8
        /*06d8*/ 	.short	0x0100
        /*06da*/ 	.byte	0x05
	.zero		1


	//   ....[94]....
        /*06dc*/ 	.word	0x00000cd0
        /*06e0*/ 	.word	0x000000ff
        /*06e4*/ 	.word	0x000002f0
        /*06e8*/ 	.short	0x0100
        /*06ea*/ 	.byte	0x07
	.zero		1


	//   ....[95]....
        /*06ec*/ 	.word	0x00000ce0
        /*06f0*/ 	.word	0x000000ff
        /*06f4*/ 	.word	0x000002f8
        /*06f8*/ 	.short	0x0100
        /*06fa*/ 	.byte	0x07
	.zero		1


	//   ....[96]....
        /*06fc*/ 	.word	0x00000dd0
        /*0700*/ 	.word	0x000000ff
        /*0704*/ 	.word	0x00000300
        /*0708*/ 	.short	0x0100
        /*070a*/ 	.byte	0x05
	.zero		1


	//   ....[97]....
        /*070c*/ 	.word	0x00000de0
        /*0710*/ 	.word	0x000000ff
        /*0714*/ 	.word	0x00000308
        /*0718*/ 	.short	0x0100
        /*071a*/ 	.byte	0x05
	.zero		1


	//   ....[98]....
        /*071c*/ 	.word	0x00000f20
        /*0720*/ 	.word	0x000000ff
        /*0724*/ 	.word	0x00000310
        /*0728*/ 	.short	0x0100
        /*072a*/ 	.byte	0x05
	.zero		1


	//   ....[99]....
        /*072c*/ 	.word	0x00000f30
        /*0730*/ 	.word	0x000000ff
        /*0734*/ 	.word	0x00000320
        /*0738*/ 	.short	0x0100
        /*073a*/ 	.byte	0x05
	.zero		1


	//   ....[100]....
        /*073c*/ 	.word	0x00000f40
        /*0740*/ 	.word	0x000000ff
        /*0744*/ 	.word	0x00000318
        /*0748*/ 	.short	0x0100
        /*074a*/ 	.byte	0x05
	.zero		1


	//   ....[101]....
        /*074c*/ 	.word	0x00000f50
        /*0750*/ 	.word	0x000000ff
        /*0754*/ 	.word	0x00000328
        /*0758*/ 	.short	0x0100
        /*075a*/ 	.byte	0x05
	.zero		1


	//   ....[102]....
        /*075c*/ 	.word	0x00001080
        /*0760*/ 	.word	0x000000ff
        /*0764*/ 	.word	0x00000330
        /*0768*/ 	.short	0x0100
        /*076a*/ 	.byte	0x07
	.zero		1


	//   ....[103]....
        /*076c*/ 	.word	0x00001090
        /*0770*/ 	.word	0x000000ff
        /*0774*/ 	.word	0x00000350
        /*0778*/ 	.short	0x0100
        /*077a*/ 	.byte	0x07
	.zero		1


	//   ....[104]....
        /*077c*/ 	.word	0x000010a0
        /*0780*/ 	.word	0x000000ff
        /*0784*/ 	.word	0x00000338
        /*0788*/ 	.short	0x0100
        /*078a*/ 	.byte	0x07
	.zero		1


	//   ....[105]....
        /*078c*/ 	.word	0x000010b0
        /*0790*/ 	.word	0x000000ff
        /*0794*/ 	.word	0x00000358
        /*0798*/ 	.short	0x0100
        /*079a*/ 	.byte	0x07
	.zero		1


	//   ....[106]....
        /*079c*/ 	.word	0x000010c0
        /*07a0*/ 	.word	0x000000ff
        /*07a4*/ 	.word	0x00000340
        /*07a8*/ 	.short	0x0100
        /*07aa*/ 	.byte	0x07
	.zero		1


	//   ....[107]....
        /*07ac*/ 	.word	0x000010d0
        /*07b0*/ 	.word	0x000000ff
        /*07b4*/ 	.word	0x00000360
        /*07b8*/ 	.short	0x0100
        /*07ba*/ 	.byte	0x07
	.zero		1


	//   ....[108]....
        /*07bc*/ 	.word	0x000010e0
        /*07c0*/ 	.word	0x000000ff
        /*07c4*/ 	.word	0x00000348
        /*07c8*/ 	.short	0x0100
        /*07ca*/ 	.byte	0x07
	.zero		1


	//   ....[109]....
        /*07cc*/ 	.word	0x000010f0
        /*07d0*/ 	.word	0x000000ff
        /*07d4*/ 	.word	0x00000368
        /*07d8*/ 	.short	0x0100
        /*07da*/ 	.byte	0x07
	.zero		1


	//   ....[110]....
        /*07dc*/ 	.word	0x000011e0
        /*07e0*/ 	.word	0x000000ff
        /*07e4*/ 	.word	0x00000370
        /*07e8*/ 	.short	0x0100
        /*07ea*/ 	.byte	0x05
	.zero		1


	//   ....[111]....
        /*07ec*/ 	.word	0x000011f0
        /*07f0*/ 	.word	0x000000ff
        /*07f4*/ 	.word	0x00000380
        /*07f8*/ 	.short	0x0100
        /*07fa*/ 	.byte	0x05
	.zero		1


	//   ....[112]....
        /*07fc*/ 	.word	0x00001200
        /*0800*/ 	.word	0x000000ff
        /*0804*/ 	.word	0x00000378
        /*0808*/ 	.short	0x0100
        /*080a*/ 	.byte	0x05
	.zero		1


	//   ....[113]....
        /*080c*/ 	.word	0x00001210
        /*0810*/ 	.word	0x000000ff
        /*0814*/ 	.word	0x00000388
        /*0818*/ 	.short	0x0100
        /*081a*/ 	.byte	0x05
	.zero		1


	//   ....[114]....
        /*081c*/ 	.word	0x00001ae0
        /*0820*/ 	.word	0x00000003
        /*0824*/ 	.word	0x00000380
        /*0828*/ 	.short	0x010a
        /*082a*/ 	.byte	0xff
	.zero		1


	//   ....[115]....
        /*082c*/ 	.word	0x00001b10
        /*0830*/ 	.word	0x00000003
        /*0834*/ 	.word	0x00000370
        /*0838*/ 	.short	0x0101
        /*083a*/ 	.byte	0xff
	.zero		1


	//   ....[116]....
        /*083c*/ 	.word	0x00001be0
        /*0840*/ 	.word	0x000000ff
        /*0844*/ 	.word	0x00000178
        /*0848*/ 	.short	0x010a
        /*084a*/ 	.byte	0x05
	.zero		1


	//   ....[117]....
        /*084c*/ 	.word	0x00001c80
        /*0850*/ 	.word	0x000000ff
        /*0854*/ 	.word	0x00000178
        /*0858*/ 	.short	0x010a
        /*085a*/ 	.byte	0x21
	.zero		1


	//   ....[118]....
        /*085c*/ 	.word	0x00001dd0
        /*0860*/ 	.word	0x000000ff
        /*0864*/ 	.word	0x00000178
        /*0868*/ 	.short	0x010a
        /*086a*/ 	.byte	0x08
	.zero		1


	//   ....[119]....
        /*086c*/ 	.word	0x00001ee0
        /*0870*/ 	.word	0x000000ff
        /*0874*/ 	.word	0x00000308
        /*0878*/ 	.short	0x0101
        /*087a*/ 	.byte	0x04
	.zero		1


	//   ....[120]....
        /*087c*/ 	.word	0x00001f00
        /*0880*/ 	.word	0x000000ff
        /*0884*/ 	.word	0x00000178
        /*0888*/ 	.short	0x010a
        /*088a*/ 	.byte	0x05
	.zero		1


	//   ....[121]....
        /*088c*/ 	.word	0x00001f80
        /*0890*/ 	.word	0x000000ff
        /*0894*/ 	.word	0x00000178
        /*0898*/ 	.short	0x010a
        /*089a*/ 	.byte	0x11
	.zero		1


	//   ....[122]....
        /*089c*/ 	.word	0x000020d0
        /*08a0*/ 	.word	0x000000ff
        /*08a4*/ 	.word	0x00000178
        /*08a8*/ 	.short	0x010a
        /*08aa*/ 	.byte	0x08
	.zero		1


	//   ....[123]....
        /*08ac*/ 	.word	0x00002210
        /*08b0*/ 	.word	0x00000002
        /*08b4*/ 	.word	0x00000310
        /*08b8*/ 	.short	0x010a
        /*08ba*/ 	.byte	0xff
	.zero		1


	//   ....[124]....
        /*08bc*/ 	.word	0x000022d0
        /*08c0*/ 	.word	0x00000002
        /*08c4*/ 	.word	0x00000000
        /*08c8*/ 	.short	0x0101
        /*08ca*/ 	.byte	0xff
	.zero		1


	//   ....[125]....
        /*08cc*/ 	.word	0x00002830
        /*08d0*/ 	.word	0x000000ff
        /*08d4*/ 	.word	0x00000000
        /*08d8*/ 	.short	0x010a
        /*08da*/ 	.byte	0x05
	.zero		1


	//   ....[126]....
        /*08dc*/ 	.word	0x000028c0
        /*08e0*/ 	.word	0x000000ff
        /*08e4*/ 	.word	0x00000000
        /*08e8*/ 	.short	0x010a
        /*08ea*/ 	.byte	0x05
	.zero		1


	//   ....[127]....
        /*08ec*/ 	.word	0x00002950
        /*08f0*/ 	.word	0x000000ff
        /*08f4*/ 	.word	0x00000000
        /*08f8*/ 	.short	0x010a
        /*08fa*/ 	.byte	0x05
	.zero		1


	//   ....[128]....
        /*08fc*/ 	.word	0x000029e0
        /*0900*/ 	.word	0x000000ff
        /*0904*/ 	.word	0x00000000
        /*0908*/ 	.short	0x010a
        /*090a*/ 	.byte	0x05
	.zero		1


	//   ....[129]....
        /*090c*/ 	.word	0x00002a70
        /*0910*/ 	.word	0x000000ff
        /*0914*/ 	.word	0x00000000
        /*0918*/ 	.short	0x010a
        /*091a*/ 	.byte	0x05
	.zero		1


	//   ....[130]....
        /*091c*/ 	.word	0x00002b00
        /*0920*/ 	.word	0x000000ff
        /*0924*/ 	.word	0x00000000
        /*0928*/ 	.short	0x010a
        /*092a*/ 	.byte	0x05
	.zero		1


	//   ....[131]....
        /*092c*/ 	.word	0x00002b90
        /*0930*/ 	.word	0x000000ff
        /*0934*/ 	.word	0x00000000
        /*0938*/ 	.short	0x010a
        /*093a*/ 	.byte	0x05
	.zero		1


	//   ....[132]....
        /*093c*/ 	.word	0x00002c20
        /*0940*/ 	.word	0x000000ff
        /*0944*/ 	.word	0x00000000
        /*0948*/ 	.short	0x010a
        /*094a*/ 	.byte	0x05
	.zero		1


	//   ....[133]....
        /*094c*/ 	.word	0x00002cb0
        /*0950*/ 	.word	0x000000ff
        /*0954*/ 	.word	0x00000000
        /*0958*/ 	.short	0x010a
        /*095a*/ 	.byte	0x05
	.zero		1


	//   ....[134]....
        /*095c*/ 	.word	0x00002d40
        /*0960*/ 	.word	0x000000ff
        /*0964*/ 	.word	0x00000000
        /*0968*/ 	.short	0x010a
        /*096a*/ 	.byte	0x05
	.zero		1


	//   ....[135]....
        /*096c*/ 	.word	0x00002dd0
        /*0970*/ 	.word	0x000000ff
        /*0974*/ 	.word	0x00000000
        /*0978*/ 	.short	0x010a
        /*097a*/ 	.byte	0x05
	.zero		1


	//   ....[136]....
        /*097c*/ 	.word	0x00002e60
        /*0980*/ 	.word	0x000000ff
        /*0984*/ 	.word	0x00000000
        /*0988*/ 	.short	0x010a
        /*098a*/ 	.byte	0x05
	.zero		1


	//   ....[137]....
        /*098c*/ 	.word	0x00002ef0
        /*0990*/ 	.word	0x000000ff
        /*0994*/ 	.word	0x00000000
        /*0998*/ 	.short	0x010a
        /*099a*/ 	.byte	0x05
	.zero		1


	//   ....[138]....
        /*099c*/ 	.word	0x00002f80
        /*09a0*/ 	.word	0x000000ff
        /*09a4*/ 	.word	0x00000000
        /*09a8*/ 	.short	0x010a
        /*09aa*/ 	.byte	0x05
	.zero		1


	//   ....[139]....
        /*09ac*/ 	.word	0x00003010
        /*09b0*/ 	.word	0x000000ff
        /*09b4*/ 	.word	0x00000000
        /*09b8*/ 	.short	0x010a
        /*09ba*/ 	.byte	0x05
	.zero		1


	//   ....[140]....
        /*09bc*/ 	.word	0x000030a0
        /*09c0*/ 	.word	0x000000ff
        /*09c4*/ 	.word	0x00000000
        /*09c8*/ 	.short	0x010a
        /*09ca*/ 	.byte	0x05
	.zero		1


	//   ....[141]....
        /*09cc*/ 	.word	0x00003130
        /*09d0*/ 	.word	0x000000ff
        /*09d4*/ 	.word	0x00000000
        /*09d8*/ 	.short	0x010a
        /*09da*/ 	.byte	0x05
	.zero		1


	//   ....[142]....
        /*09dc*/ 	.word	0x000031c0
        /*09e0*/ 	.word	0x000000ff
        /*09e4*/ 	.word	0x00000000
        /*09e8*/ 	.short	0x010a
        /*09ea*/ 	.byte	0x05
	.zero		1


	//   ....[143]....
        /*09ec*/ 	.word	0x00003250
        /*09f0*/ 	.word	0x000000ff
        /*09f4*/ 	.word	0x00000000
        /*09f8*/ 	.short	0x010a
        /*09fa*/ 	.byte	0x05
	.zero		1


	//   ....[144]....
        /*09fc*/ 	.word	0x000032e0
        /*0a00*/ 	.word	0x000000ff
        /*0a04*/ 	.word	0x00000000
        /*0a08*/ 	.short	0x010a
        /*0a0a*/ 	.byte	0x05
	.zero		1


	//   ....[145]....
        /*0a0c*/ 	.word	0x00003370
        /*0a10*/ 	.word	0x000000ff
        /*0a14*/ 	.word	0x00000000
        /*0a18*/ 	.short	0x010a
        /*0a1a*/ 	.byte	0x05
	.zero		1


	//   ....[146]....
        /*0a1c*/ 	.word	0x00003400
        /*0a20*/ 	.word	0x000000ff
        /*0a24*/ 	.word	0x00000000
        /*0a28*/ 	.short	0x010a
        /*0a2a*/ 	.byte	0x05
	.zero		1


	//   ....[147]....
        /*0a2c*/ 	.word	0x00003490
        /*0a30*/ 	.word	0x000000ff
        /*0a34*/ 	.word	0x00000000
        /*0a38*/ 	.short	0x010a
        /*0a3a*/ 	.byte	0x05
	.zero		1


	//   ....[148]....
        /*0a3c*/ 	.word	0x00003520
        /*0a40*/ 	.word	0x000000ff
        /*0a44*/ 	.word	0x00000000
        /*0a48*/ 	.short	0x010a
        /*0a4a*/ 	.byte	0x05
	.zero		1


	//   ....[149]....
        /*0a4c*/ 	.word	0x000035b0
        /*0a50*/ 	.word	0x000000ff
        /*0a54*/ 	.word	0x00000000
        /*0a58*/ 	.short	0x010a
        /*0a5a*/ 	.byte	0x05
	.zero		1


	//   ....[150]....
        /*0a5c*/ 	.word	0x00003640
        /*0a60*/ 	.word	0x000000ff
        /*0a64*/ 	.word	0x00000000
        /*0a68*/ 	.short	0x010a
        /*0a6a*/ 	.byte	0x05
	.zero		1


	//   ....[151]....
        /*0a6c*/ 	.word	0x000036d0
        /*0a70*/ 	.word	0x000000ff
        /*0a74*/ 	.word	0x00000000
        /*0a78*/ 	.short	0x010a
        /*0a7a*/ 	.byte	0x05
	.zero		1


	//   ....[152]....
        /*0a7c*/ 	.word	0x00003760
        /*0a80*/ 	.word	0x000000ff
        /*0a84*/ 	.word	0x00000000
        /*0a88*/ 	.short	0x010a
        /*0a8a*/ 	.byte	0x05
	.zero		1


	//   ....[153]....
        /*0a8c*/ 	.word	0x000037f0
        /*0a90*/ 	.word	0x000000ff
        /*0a94*/ 	.word	0x00000000
        /*0a98*/ 	.short	0x010a
        /*0a9a*/ 	.byte	0x05
	.zero		1


	//   ....[154]....
        /*0a9c*/ 	.word	0x00003880
        /*0aa0*/ 	.word	0x000000ff
        /*0aa4*/ 	.word	0x00000000
        /*0aa8*/ 	.short	0x010a
        /*0aaa*/ 	.byte	0x05
	.zero		1


	//   ....[155]....
        /*0aac*/ 	.word	0x00003910
        /*0ab0*/ 	.word	0x000000ff
        /*0ab4*/ 	.word	0x00000000
        /*0ab8*/ 	.short	0x010a
        /*0aba*/ 	.byte	0x05
	.zero		1


	//   ....[156]....
        /*0abc*/ 	.word	0x000039a0
        /*0ac0*/ 	.word	0x000000ff
        /*0ac4*/ 	.word	0x00000000
        /*0ac8*/ 	.short	0x010a
        /*0aca*/ 	.byte	0x05
	.zero		1


	//   ....[157]....
        /*0acc*/ 	.word	0x00003a30
        /*0ad0*/ 	.word	0x000000ff
        /*0ad4*/ 	.word	0x00000000
        /*0ad8*/ 	.short	0x010a
        /*0ada*/ 	.byte	0x05
	.zero		1


	//   ....[158]....
        /*0adc*/ 	.word	0x00003ac0
        /*0ae0*/ 	.word	0x000000ff
        /*0ae4*/ 	.word	0x00000000
        /*0ae8*/ 	.short	0x010a
        /*0aea*/ 	.byte	0x05
	.zero		1


	//   ....[159]....
        /*0aec*/ 	.word	0x00003b50
        /*0af0*/ 	.word	0x000000ff
        /*0af4*/ 	.word	0x00000000
        /*0af8*/ 	.short	0x010a
        /*0afa*/ 	.byte	0x05
	.zero		1


	//   ....[160]....
        /*0afc*/ 	.word	0x00003be0
        /*0b00*/ 	.word	0x000000ff
        /*0b04*/ 	.word	0x00000000
        /*0b08*/ 	.short	0x010a
        /*0b0a*/ 	.byte	0x05
	.zero		1


	//   ....[161]....
        /*0b0c*/ 	.word	0x00003c70
        /*0b10*/ 	.word	0x000000ff
        /*0b14*/ 	.word	0x00000000
        /*0b18*/ 	.short	0x010a
        /*0b1a*/ 	.byte	0x05
	.zero		1


	//   ....[162]....
        /*0b1c*/ 	.word	0x00003d00
        /*0b20*/ 	.word	0x000000ff
        /*0b24*/ 	.word	0x00000000
        /*0b28*/ 	.short	0x010a
        /*0b2a*/ 	.byte	0x05
	.zero		1


	//   ....[163]....
        /*0b2c*/ 	.word	0x00003d90
        /*0b30*/ 	.word	0x000000ff
        /*0b34*/ 	.word	0x00000000
        /*0b38*/ 	.short	0x010a
        /*0b3a*/ 	.byte	0x05
	.zero		1


	//   ....[164]....
        /*0b3c*/ 	.word	0x00003e20
        /*0b40*/ 	.word	0x000000ff
        /*0b44*/ 	.word	0x00000000
        /*0b48*/ 	.short	0x010a
        /*0b4a*/ 	.byte	0x05
	.zero		1


	//   ....[165]....
        /*0b4c*/ 	.word	0x00003eb0
        /*0b50*/ 	.word	0x000000ff
        /*0b54*/ 	.word	0x00000000
        /*0b58*/ 	.short	0x010a
        /*0b5a*/ 	.byte	0x05
	.zero		1


	//   ....[166]....
        /*0b5c*/ 	.word	0x00003f40
        /*0b60*/ 	.word	0x000000ff
        /*0b64*/ 	.word	0x00000000
        /*0b68*/ 	.short	0x010a
        /*0b6a*/ 	.byte	0x05
	.zero		1


	//   ....[167]....
        /*0b6c*/ 	.word	0x00003fd0
        /*0b70*/ 	.word	0x000000ff
        /*0b74*/ 	.word	0x00000000
        /*0b78*/ 	.short	0x010a
        /*0b7a*/ 	.byte	0x05
	.zero		1


	//   ....[168]....
        /*0b7c*/ 	.word	0x00004060
        /*0b80*/ 	.word	0x000000ff
        /*0b84*/ 	.word	0x00000000
        /*0b88*/ 	.short	0x010a
        /*0b8a*/ 	.byte	0x05
	.zero		1


	//   ....[169]....
        /*0b8c*/ 	.word	0x000040f0
        /*0b90*/ 	.word	0x000000ff
        /*0b94*/ 	.word	0x00000000
        /*0b98*/ 	.short	0x010a
        /*0b9a*/ 	.byte	0x05
	.zero		1


	//   ....[170]....
        /*0b9c*/ 	.word	0x00004180
        /*0ba0*/ 	.word	0x000000ff
        /*0ba4*/ 	.word	0x00000000
        /*0ba8*/ 	.short	0x010a
        /*0baa*/ 	.byte	0x05
	.zero		1


	//   ....[171]....
        /*0bac*/ 	.word	0x00004220
        /*0bb0*/ 	.word	0x00000000
        /*0bb4*/ 	.word	0x00000000
        /*0bb8*/ 	.short	0x010a
        /*0bba*/ 	.byte	0xff
	.zero		1


	//   ....[172]....
        /*0bbc*/ 	.word	0x00004340
        /*0bc0*/ 	.word	0x00000000
        /*0bc4*/ 	.word	0x00000370
        /*0bc8*/ 	.short	0x010a
        /*0bca*/ 	.byte	0xff
	.zero		1


	//   ....[173]....
        /*0bcc*/ 	.word	0x000043a0
        /*0bd0*/ 	.word	0x00000004
        /*0bd4*/ 	.word	0x00000000
        /*0bd8*/ 	.short	0x0101
        /*0bda*/ 	.byte	0xff
	.zero		1


	//   ....[174]....
        /*0bdc*/ 	.word	0x000043c0
        /*0be0*/ 	.word	0x000000ff
        /*0be4*/ 	.word	0x00000320
        /*0be8*/ 	.short	0x010a
        /*0bea*/ 	.byte	0x05
	.zero		1


	//   ....[175]....
        /*0bec*/ 	.word	0x000044e0
        /*0bf0*/ 	.word	0x00000000
        /*0bf4*/ 	.word	0x00000310
        /*0bf8*/ 	.short	0x010a
        /*0bfa*/ 	.byte	0xff
	.zero		1


	//   ....[176]....
        /*0bfc*/ 	.word	0x000045f0
        /*0c00*/ 	.word	0x00000000
        /*0c04*/ 	.word	0x00000000
        /*0c08*/ 	.short	0x0101
        /*0c0a*/ 	.byte	0xff
	.zero		1


	//   ....[177]....
        /*0c0c*/ 	.word	0x00004680
        /*0c10*/ 	.word	0x000000ff
        /*0c14*/ 	.word	0x00000320
        /*0c18*/ 	.short	0x0106
        /*0c1a*/ 	.byte	0x05
	.zero		1


	//   ....[178]....
        /*0c1c*/ 	.word	0x000046a0
        /*0c20*/ 	.word	0x000000ff
        /*0c24*/ 	.word	0x00000320
        /*0c28*/ 	.short	0x010a
        /*0c2a*/ 	.byte	0x05
	.zero		1


	//   ....[179]....
        /*0c2c*/ 	.word	0x00004730
        /*0c30*/ 	.word	0x000000ff
        /*0c34*/ 	.word	0x00000320
        /*0c38*/ 	.short	0x0106
        /*0c3a*/ 	.byte	0x04
	.zero		1


	//   ....[180]....
        /*0c3c*/ 	.word	0x00004770
        /*0c40*/ 	.word	0x00000000
        /*0c44*/ 	.word	0x00000320
        /*0c48*/ 	.short	0x010a
        /*0c4a*/ 	.byte	0xff
	.zero		1


	//   ....[181]....
        /*0c4c*/ 	.word	0x00004c50
        /*0c50*/ 	.word	0x00000000
        /*0c54*/ 	.word	0x00000310
        /*0c58*/ 	.short	0x010a
        /*0c5a*/ 	.byte	0xff
	.zero		1


	//   ....[182]....
        /*0c5c*/ 	.word	0x00004d50
        /*0c60*/ 	.word	0x00000003
        /*0c64*/ 	.word	0x00000000
        /*0c68*/ 	.short	0x0101
        /*0c6a*/ 	.byte	0xff
	.zero		1


	//   ....[183]....
        /*0c6c*/ 	.word	0x00004d60
        /*0c70*/ 	.word	0x000000ff
        /*0c74*/ 	.word	0x00000000
        /*0c78*/ 	.short	0x010a
        /*0c7a*/ 	.byte	0x05
	.zero		1


	//   ....[184]....
        /*0c7c*/ 	.word	0x00004d80
        /*0c80*/ 	.word	0x000000ff
        /*0c84*/ 	.word	0x00000350
        /*0c88*/ 	.short	0x010a
        /*0c8a*/ 	.byte	0x0e
	.zero		1


	//   ....[185]....
        /*0c8c*/ 	.word	0x00004eb0
        /*0c90*/ 	.word	0x000000ff
        /*0c94*/ 	.word	0x00000000
        /*0c98*/ 	.short	0x010a
        /*0c9a*/ 	.byte	0x07
	.zero		1


	//   ....[186]....
        /*0c9c*/ 	.word	0x00004fc0
        /*0ca0*/ 	.word	0x000000ff
        /*0ca4*/ 	.word	0x00000000
        /*0ca8*/ 	.short	0x010a
        /*0caa*/ 	.byte	0x13
	.zero		1


	//   ....[187]....
        /*0cac*/ 	.word	0x00005190
        /*0cb0*/ 	.word	0x000000ff
        /*0cb4*/ 	.word	0x00000000
        /*0cb8*/ 	.short	0x010a
        /*0cba*/ 	.byte	0x05
	.zero		1


	//   ....[188]....
        /*0cbc*/ 	.word	0x00005220
        /*0cc0*/ 	.word	0x000000ff
        /*0cc4*/ 	.word	0x00000000
        /*0cc8*/ 	.short	0x010a
        /*0cca*/ 	.byte	0x05
	.zero		1


	//   ....[189]....
        /*0ccc*/ 	.word	0x000052b0
        /*0cd0*/ 	.word	0x000000ff
        /*0cd4*/ 	.word	0x00000000
        /*0cd8*/ 	.short	0x010a
        /*0cda*/ 	.byte	0x05
	.zero		1


	//   ....[190]....
        /*0cdc*/ 	.word	0x00005340
        /*0ce0*/ 	.word	0x000000ff
        /*0ce4*/ 	.word	0x00000000
        /*0ce8*/ 	.short	0x010a
        /*0cea*/ 	.byte	0x06
	.zero		1


	//   ....[191]....
        /*0cec*/ 	.word	0x00005790
        /*0cf0*/ 	.word	0x00000000
        /*0cf4*/ 	.word	0x00000310
        /*0cf8*/ 	.short	0x010a
        /*0cfa*/ 	.byte	0xff
	.zero		1


	//   ....[192]....
        /*0cfc*/ 	.word	0x00005880
        /*0d00*/ 	.word	0x00000000
        /*0d04*/ 	.word	0x00000000
        /*0d08*/ 	.short	0x0101
        /*0d0a*/ 	.byte	0xff
	.zero		1


	//   ....[193]....
        /*0d0c*/ 	.word	0x00005ba0
        /*0d10*/ 	.word	0x000000ff
        /*0d14*/ 	.word	0x00000308
        /*0d18*/ 	.short	0x010a
        /*0d1a*/ 	.byte	0x07
	.zero		1


	//   ....[194]....
        /*0d1c*/ 	.word	0x00005d20
        /*0d20*/ 	.word	0x000000ff
        /*0d24*/ 	.word	0x000002f8
        /*0d28*/ 	.short	0x010a
        /*0d2a*/ 	.byte	0x07
	.zero		1


	//   ....[195]....
        /*0d2c*/ 	.word	0x000061e0
        /*0d30*/ 	.word	0x000000ff
        /*0d34*/ 	.word	0x000002f0
        /*0d38*/ 	.short	0x010b
        /*0d3a*/ 	.byte	0x07
	.zero		1


	//   ....[196]....
        /*0d3c*/ 	.word	0x00006210
        /*0d40*/ 	.word	0x000000ff
        /*0d44*/ 	.word	0x00000000
        /*0d48*/ 	.short	0x0101
        /*0d4a*/ 	.byte	0x25
	.zero		1


	//   ....[197]....
        /*0d4c*/ 	.word	0x00006260
        /*0d50*/ 	.word	0x00000000
        /*0d54*/ 	.word	0x000002f8
        /*0d58*/ 	.short	0x010a
        /*0d5a*/ 	.byte	0xff
	.zero		1


	//   ....[198]....
        /*0d5c*/ 	.word	0x00006500
        /*0d60*/ 	.word	0x00000000
        /*0d64*/ 	.word	0x00000310
        /*0d68*/ 	.short	0x010a
        /*0d6a*/ 	.byte	0xff
	.zero		1


	//   ....[199]....
        /*0d6c*/ 	.word	0x000065f0
        /*0d70*/ 	.word	0x00000000
        /*0d74*/ 	.word	0x00000000
        /*0d78*/ 	.short	0x0101
        /*0d7a*/ 	.byte	0xff
	.zero		1


	//   ....[200]....
        /*0d7c*/ 	.word	0x00006cc0
        /*0d80*/ 	.word	0x000000ff
        /*0d84*/ 	.word	0x000002f0
        /*0d88*/ 	.short	0x010a
        /*0d8a*/ 	.byte	0x2c
	.zero		1


	//   ....[201]....
        /*0d8c*/ 	.word	0x00006d30
        /*0d90*/ 	.word	0x000000ff
        /*0d94*/ 	.word	0x00000330
        /*0d98*/ 	.short	0x010a
        /*0d9a*/ 	.byte	0x32
	.zero		1


	//   ....[202]....
        /*0d9c*/ 	.word	0x00006df0
        /*0da0*/ 	.word	0x000000ff
        /*0da4*/ 	.word	0x000002f0
        /*0da8*/ 	.short	0x010a
        /*0daa*/ 	.byte	0x2c
	.zero		1


	//   ....[203]....
        /*0dac*/ 	.word	0x00006ff0
        /*0db0*/ 	.word	0x000000ff
        /*0db4*/ 	.word	0x00000000
        /*0db8*/ 	.short	0x0101
        /*0dba*/ 	.byte	0x04
	.zero		1


	//   ....[204]....
        /*0dbc*/ 	.word	0x00007010
        /*0dc0*/ 	.word	0x000000ff
        /*0dc4*/ 	.word	0x00000330
        /*0dc8*/ 	.short	0x010a
        /*0dca*/ 	.byte	0x32
	.zero		1


	//   ....[205]....
        /*0dcc*/ 	.word	0x00007920
        /*0dd0*/ 	.word	0x000000ff
        /*0dd4*/ 	.word	0x00000000
        /*0dd8*/ 	.short	0x0101
        /*0dda*/ 	.byte	0x05
	.zero		1


	//   ....[206]....
        /*0ddc*/ 	.word	0x00008670
        /*0de0*/ 	.word	0x00000003
        /*0de4*/ 	.word	0x00000380
        /*0de8*/ 	.short	0x010a
        /*0dea*/ 	.byte	0xff
	.zero		1


	//   ....[207]....
        /*0dec*/ 	.word	0x000086d0
        /*0df0*/ 	.word	0x00000002
        /*0df4*/ 	.word	0x00000178
        /*0df8*/ 	.short	0x010a
        /*0dfa*/ 	.byte	0xff
	.zero		1


	//   ....[208]....
        /*0dfc*/ 	.word	0x00008730
        /*0e00*/ 	.word	0x00000002
        /*0e04*/ 	.word	0x00000178
        /*0e08*/ 	.short	0x010a
        /*0e0a*/ 	.byte	0xff
	.zero		1


	//   ....[209]....
        /*0e0c*/ 	.word	0x00008780
        /*0e10*/ 	.word	0x00000002
        /*0e14*/ 	.word	0x00000310
        /*0e18*/ 	.short	0x010a
        /*0e1a*/ 	.byte	0xff
	.zero		1


	//   ....[210]....
        /*0e1c*/ 	.word	0x000087e0
        /*0e20*/ 	.word	0x00000000
        /*0e24*/ 	.word	0x00000000
        /*0e28*/ 	.short	0x010a
        /*0e2a*/ 	.byte	0xff
	.zero		1


	//   ....[211]....
        /*0e2c*/ 	.word	0x00008840
        /*0e30*/ 	.word	0x00000000
        /*0e34*/ 	.word	0x00000000
        /*0e38*/ 	.short	0x010a
        /*0e3a*/ 	.byte	0xff
	.zero		1


	//   ....[212]....
        /*0e3c*/ 	.word	0x000088a0
        /*0e40*/ 	.word	0x00000000
        /*0e44*/ 	.word	0x00000000
        /*0e48*/ 	.short	0x010a
        /*0e4a*/ 	.byte	0xff
	.zero		1


	//   ....[213]....
        /*0e4c*/ 	.word	0x00008900
        /*0e50*/ 	.word	0x00000000
        /*0e54*/ 	.word	0x00000000
        /*0e58*/ 	.short	0x010a
        /*0e5a*/ 	.byte	0xff
	.zero		1


	//   ....[214]....
        /*0e5c*/ 	.word	0x00008960
        /*0e60*/ 	.word	0x00000000
        /*0e64*/ 	.word	0x00000000
        /*0e68*/ 	.short	0x010a
        /*0e6a*/ 	.byte	0xff
	.zero		1


	//   ....[215]....
        /*0e6c*/ 	.word	0x000089c0
        /*0e70*/ 	.word	0x00000000
        /*0e74*/ 	.word	0x00000000
        /*0e78*/ 	.short	0x010a
        /*0e7a*/ 	.byte	0xff
	.zero		1


	//   ....[216]....
        /*0e7c*/ 	.word	0x00008a20
        /*0e80*/ 	.word	0x00000000
        /*0e84*/ 	.word	0x00000000
        /*0e88*/ 	.short	0x010a
        /*0e8a*/ 	.byte	0xff
	.zero		1


	//   ....[217]....
        /*0e8c*/ 	.word	0x00008a80
        /*0e90*/ 	.word	0x00000000
        /*0e94*/ 	.word	0x00000000
        /*0e98*/ 	.short	0x010a
        /*0e9a*/ 	.byte	0xff
	.zero		1


	//   ....[218]....
        /*0e9c*/ 	.word	0x00008ae0
        /*0ea0*/ 	.word	0x00000000
        /*0ea4*/ 	.word	0x00000000
        /*0ea8*/ 	.short	0x010a
        /*0eaa*/ 	.byte	0xff
	.zero		1


	//   ....[219]....
        /*0eac*/ 	.word	0x00008b40
        /*0eb0*/ 	.word	0x00000000
        /*0eb4*/ 	.word	0x00000000
        /*0eb8*/ 	.short	0x010a
        /*0eba*/ 	.byte	0xff
	.zero		1


	//   ....[220]....
        /*0ebc*/ 	.word	0x00008ba0
        /*0ec0*/ 	.word	0x00000000
        /*0ec4*/ 	.word	0x00000000
        /*0ec8*/ 	.short	0x010a
        /*0eca*/ 	.byte	0xff
	.zero		1


	//   ....[221]....
        /*0ecc*/ 	.word	0x00008c00
        /*0ed0*/ 	.word	0x00000000
        /*0ed4*/ 	.word	0x00000000
        /*0ed8*/ 	.short	0x010a
        /*0eda*/ 	.byte	0xff
	.zero		1


	//   ....[222]....
        /*0edc*/ 	.word	0x00008c60
        /*0ee0*/ 	.word	0x00000000
        /*0ee4*/ 	.word	0x00000000
        /*0ee8*/ 	.short	0x010a
        /*0eea*/ 	.byte	0xff
	.zero		1


	//   ....[223]....
        /*0eec*/ 	.word	0x00008cc0
        /*0ef0*/ 	.word	0x00000000
        /*0ef4*/ 	.word	0x00000000
        /*0ef8*/ 	.short	0x010a
        /*0efa*/ 	.byte	0xff
	.zero		1


	//   ....[224]....
        /*0efc*/ 	.word	0x00008d20
        /*0f00*/ 	.word	0x00000000
        /*0f04*/ 	.word	0x00000000
        /*0f08*/ 	.short	0x010a
        /*0f0a*/ 	.byte	0xff
	.zero		1


	//   ....[225]....
        /*0f0c*/ 	.word	0x00008d80
        /*0f10*/ 	.word	0x00000000
        /*0f14*/ 	.word	0x00000000
        /*0f18*/ 	.short	0x010a
        /*0f1a*/ 	.byte	0xff
	.zero		1


	//   ....[226]....
        /*0f1c*/ 	.word	0x00008de0
        /*0f20*/ 	.word	0x00000000
        /*0f24*/ 	.word	0x00000000
        /*0f28*/ 	.short	0x010a
        /*0f2a*/ 	.byte	0xff
	.zero		1


	//   ....[227]....
        /*0f2c*/ 	.word	0x00008e40
        /*0f30*/ 	.word	0x00000000
        /*0f34*/ 	.word	0x00000000
        /*0f38*/ 	.short	0x010a
        /*0f3a*/ 	.byte	0xff
	.zero		1


	//   ....[228]....
        /*0f3c*/ 	.word	0x00008ea0
        /*0f40*/ 	.word	0x00000000
        /*0f44*/ 	.word	0x00000000
        /*0f48*/ 	.short	0x010a
        /*0f4a*/ 	.byte	0xff
	.zero		1


	//   ....[229]....
        /*0f4c*/ 	.word	0x00008f00
        /*0f50*/ 	.word	0x00000000
        /*0f54*/ 	.word	0x00000000
        /*0f58*/ 	.short	0x010a
        /*0f5a*/ 	.byte	0xff
	.zero		1


	//   ....[230]....
        /*0f5c*/ 	.word	0x00008f60
        /*0f60*/ 	.word	0x00000000
        /*0f64*/ 	.word	0x00000000
        /*0f68*/ 	.short	0x010a
        /*0f6a*/ 	.byte	0xff
	.zero		1


	//   ....[231]....
        /*0f6c*/ 	.word	0x00008fc0
        /*0f70*/ 	.word	0x00000000
        /*0f74*/ 	.word	0x00000000
        /*0f78*/ 	.short	0x010a
        /*0f7a*/ 	.byte	0xff
	.zero		1


	//   ....[232]....
        /*0f7c*/ 	.word	0x00009020
        /*0f80*/ 	.word	0x00000000
        /*0f84*/ 	.word	0x00000000
        /*0f88*/ 	.short	0x010a
        /*0f8a*/ 	.byte	0xff
	.zero		1


	//   ....[233]....
        /*0f8c*/ 	.word	0x00009080
        /*0f90*/ 	.word	0x00000000
        /*0f94*/ 	.word	0x00000000
        /*0f98*/ 	.short	0x010a
        /*0f9a*/ 	.byte	0xff
	.zero		1


	//   ....[234]....
        /*0f9c*/ 	.word	0x000090e0
        /*0fa0*/ 	.word	0x00000000
        /*0fa4*/ 	.word	0x00000000
        /*0fa8*/ 	.short	0x010a
        /*0faa*/ 	.byte	0xff
	.zero		1


	//   ....[235]....
        /*0fac*/ 	.word	0x00009140
        /*0fb0*/ 	.word	0x00000000
        /*0fb4*/ 	.word	0x00000000
        /*0fb8*/ 	.short	0x010a
        /*0fba*/ 	.byte	0xff
	.zero		1


	//   ....[236]....
        /*0fbc*/ 	.word	0x000091a0
        /*0fc0*/ 	.word	0x00000000
        /*0fc4*/ 	.word	0x00000000
        /*0fc8*/ 	.short	0x010a
        /*0fca*/ 	.byte	0xff
	.zero		1


	//   ....[237]....
        /*0fcc*/ 	.word	0x00009200
        /*0fd0*/ 	.word	0x00000000
        /*0fd4*/ 	.word	0x00000000
        /*0fd8*/ 	.short	0x010a
        /*0fda*/ 	.byte	0xff
	.zero		1


	//   ....[238]....
        /*0fdc*/ 	.word	0x00009260
        /*0fe0*/ 	.word	0x00000000
        /*0fe4*/ 	.word	0x00000000
        /*0fe8*/ 	.short	0x010a
        /*0fea*/ 	.byte	0xff
	.zero		1


	//   ....[239]....
        /*0fec*/ 	.word	0x000092c0
        /*0ff0*/ 	.word	0x00000000
        /*0ff4*/ 	.word	0x00000000
        /*0ff8*/ 	.short	0x010a
        /*0ffa*/ 	.byte	0xff
	.zero		1


	//   ....[240]....
        /*0ffc*/ 	.word	0x00009320
        /*1000*/ 	.word	0x00000000
        /*1004*/ 	.word	0x00000000
        /*1008*/ 	.short	0x010a
        /*100a*/ 	.byte	0xff
	.zero		1


	//   ....[241]....
        /*100c*/ 	.word	0x00009380
        /*1010*/ 	.word	0x00000000
        /*1014*/ 	.word	0x00000000
        /*1018*/ 	.short	0x010a
        /*101a*/ 	.byte	0xff
	.zero		1


	//   ....[242]....
        /*101c*/ 	.word	0x000093e0
        /*1020*/ 	.word	0x00000000
        /*1024*/ 	.word	0x00000000
        /*1028*/ 	.short	0x010a
        /*102a*/ 	.byte	0xff
	.zero		1


	//   ....[243]....
        /*102c*/ 	.word	0x00009440
        /*1030*/ 	.word	0x00000000
        /*1034*/ 	.word	0x00000000
        /*1038*/ 	.short	0x010a
        /*103a*/ 	.byte	0xff
	.zero		1


	//   ....[244]....
        /*103c*/ 	.word	0x000094a0
        /*1040*/ 	.word	0x00000000
        /*1044*/ 	.word	0x00000000
        /*1048*/ 	.short	0x010a
        /*104a*/ 	.byte	0xff
	.zero		1


	//   ....[245]....
        /*104c*/ 	.word	0x00009500
        /*1050*/ 	.word	0x00000000
        /*1054*/ 	.word	0x00000000
        /*1058*/ 	.short	0x010a
        /*105a*/ 	.byte	0xff
	.zero		1


	//   ....[246]....
        /*105c*/ 	.word	0x00009560
        /*1060*/ 	.word	0x00000000
        /*1064*/ 	.word	0x00000000
        /*1068*/ 	.short	0x010a
        /*106a*/ 	.byte	0xff
	.zero		1


	//   ....[247]....
        /*106c*/ 	.word	0x000095c0
        /*1070*/ 	.word	0x00000000
        /*1074*/ 	.word	0x00000000
        /*1078*/ 	.short	0x010a
        /*107a*/ 	.byte	0xff
	.zero		1


	//   ....[248]....
        /*107c*/ 	.word	0x00009620
        /*1080*/ 	.word	0x00000000
        /*1084*/ 	.word	0x00000000
        /*1088*/ 	.short	0x010a
        /*108a*/ 	.byte	0xff
	.zero		1


	//   ....[249]....
        /*108c*/ 	.word	0x00009680
        /*1090*/ 	.word	0x00000000
        /*1094*/ 	.word	0x00000000
        /*1098*/ 	.short	0x010a
        /*109a*/ 	.byte	0xff
	.zero		1


	//   ....[250]....
        /*109c*/ 	.word	0x000096e0
        /*10a0*/ 	.word	0x00000000
        /*10a4*/ 	.word	0x00000000
        /*10a8*/ 	.short	0x010a
        /*10aa*/ 	.byte	0xff
	.zero		1


	//   ....[251]....
        /*10ac*/ 	.word	0x00009740
        /*10b0*/ 	.word	0x00000000
        /*10b4*/ 	.word	0x00000000
        /*10b8*/ 	.short	0x010a
        /*10ba*/ 	.byte	0xff
	.zero		1


	//   ....[252]....
        /*10bc*/ 	.word	0x000097a0
        /*10c0*/ 	.word	0x00000000
        /*10c4*/ 	.word	0x00000000
        /*10c8*/ 	.short	0x010a
        /*10ca*/ 	.byte	0xff
	.zero		1


	//   ....[253]....
        /*10cc*/ 	.word	0x00009800
        /*10d0*/ 	.word	0x00000000
        /*10d4*/ 	.word	0x00000000
        /*10d8*/ 	.short	0x010a
        /*10da*/ 	.byte	0xff
	.zero		1


	//   ....[254]....
        /*10dc*/ 	.word	0x00009860
        /*10e0*/ 	.word	0x00000000
        /*10e4*/ 	.word	0x00000000
        /*10e8*/ 	.short	0x010a
        /*10ea*/ 	.byte	0xff
	.zero		1


	//   ....[255]....
        /*10ec*/ 	.word	0x000098c0
        /*10f0*/ 	.word	0x00000000
        /*10f4*/ 	.word	0x00000000
        /*10f8*/ 	.short	0x010a
        /*10fa*/ 	.byte	0xff
	.zero		1


	//   ....[0]....
        /*10fc*/ 	.word	0x00009910
        /*1100*/ 	.word	0x00000000
        /*1104*/ 	.word	0x00000370
        /*1108*/ 	.short	0x010a
        /*110a*/ 	.byte	0xff
	.zero		1


	//   ....[1]....
        /*110c*/ 	.word	0x00009970
        /*1110*/ 	.word	0x00000000
        /*1114*/ 	.word	0x00000320
        /*1118*/ 	.short	0x010a
        /*111a*/ 	.byte	0xff
	.zero		1


	//   ....[2]....
        /*111c*/ 	.word	0x000099c0
        /*1120*/ 	.word	0x00000000
        /*1124*/ 	.word	0x00000310
        /*1128*/ 	.short	0x010a
        /*112a*/ 	.byte	0xff
	.zero		1


	//   ....[3]....
        /*112c*/ 	.word	0x00009a20
        /*1130*/ 	.word	0x00000000
        /*1134*/ 	.word	0x00000320
        /*1138*/ 	.short	0x010a
        /*113a*/ 	.byte	0xff
	.zero		1


	//   ....[4]....
        /*113c*/ 	.word	0x00009a70
        /*1140*/ 	.word	0x00000000
        /*1144*/ 	.word	0x00000310
        /*1148*/ 	.short	0x010a
        /*114a*/ 	.byte	0xff
	.zero		1


	//   ....[5]....
        /*114c*/ 	.word	0x00009ad0
        /*1150*/ 	.word	0x00000003
        /*1154*/ 	.word	0x00000350
        /*1158*/ 	.short	0x010a
        /*115a*/ 	.byte	0xff
	.zero		1


	//   ....[6]....
        /*115c*/ 	.word	0x00009b30
        /*1160*/ 	.word	0x00000000
        /*1164*/ 	.word	0x00000000
        /*1168*/ 	.short	0x010a
        /*116a*/ 	.byte	0xff
	.zero		1


	//   ....[7]....
        /*116c*/ 	.word	0x00009b90
        /*1170*/ 	.word	0x00000000
        /*1174*/ 	.word	0x00000000
        /*1178*/ 	.short	0x010a
        /*117a*/ 	.byte	0xff
	.zero		1


	//   ....[8]....
        /*117c*/ 	.word	0x00009bf0
        /*1180*/ 	.word	0x00000000
        /*1184*/ 	.word	0x00000000
        /*1188*/ 	.short	0x010a
        /*118a*/ 	.byte	0xff
	.zero		1


	//   ....[9]....
        /*118c*/ 	.word	0x00009c50
        /*1190*/ 	.word	0x00000000
        /*1194*/ 	.word	0x00000000
        /*1198*/ 	.short	0x010a
        /*119a*/ 	.byte	0xff
	.zero		1


	//   ....[10]....
        /*119c*/ 	.word	0x00009cb0
        /*11a0*/ 	.word	0x00000000
        /*11a4*/ 	.word	0x00000000
        /*11a8*/ 	.short	0x010a
        /*11aa*/ 	.byte	0xff
	.zero		1


	//   ....[11]....
        /*11ac*/ 	.word	0x00009d00
        /*11b0*/ 	.word	0x00000000
        /*11b4*/ 	.word	0x00000310
        /*11b8*/ 	.short	0x010a
        /*11ba*/ 	.byte	0xff
	.zero		1


	//   ....[12]....
        /*11bc*/ 	.word	0x00009d60
        /*11c0*/ 	.word	0x00000000
        /*11c4*/ 	.word	0x00000308
        /*11c8*/ 	.short	0x010a
        /*11ca*/ 	.byte	0xff
	.zero		1


	//   ....[13]....
        /*11cc*/ 	.word	0x00009dc0
        /*11d0*/ 	.word	0x00000000
        /*11d4*/ 	.word	0x000002f8
        /*11d8*/ 	.short	0x010a
        /*11da*/ 	.byte	0xff
	.zero		1


	//   ....[14]....
        /*11dc*/ 	.word	0x00009e10
        /*11e0*/ 	.word	0x00000000
        /*11e4*/ 	.word	0x00000310
        /*11e8*/ 	.short	0x010a
        /*11ea*/ 	.byte	0xff
	.zero		1


	//   ....[15]....
        /*11ec*/ 	.word	0x00009e70
        /*11f0*/ 	.word	0x00000000
        /*11f4*/ 	.word	0x000002f0
        /*11f8*/ 	.short	0x010a
        /*11fa*/ 	.byte	0xff
	.zero		1


	//   ....[16]....
        /*11fc*/ 	.word	0x00009ed0
        /*1200*/ 	.word	0x00000003
        /*1204*/ 	.word	0x00000330
        /*1208*/ 	.short	0x010a
        /*120a*/ 	.byte	0xff
	.zero		1


	//----- nvinfo : EIATTR_NUM_MBARRIERS
	.align		4
.L_44:
        /*120c*/ 	.byte	0x03, 0x38
        /*120e*/ 	.short	0x0072


	//----- nvinfo : EIATTR_EXIT_INSTR_OFFSETS
	.align		4
        /*1210*/ 	.byte	0x04, 0x1c
        /*1212*/ 	.short	(.L_46 - .L_45)


	//   ....[0]....
.L_45:
        /*1214*/ 	.word	0x00004250


	//   ....[1]....
        /*1218*/ 	.word	0x00004740


	//   ....[2]....
        /*121c*/ 	.word	0x000047a0


	//   ....[3]....
        /*1220*/ 	.word	0x000055a0


	//   ....[4]....
        /*1224*/ 	.word	0x00006290


	//   ....[5]....
        /*1228*/ 	.word	0x000062d0


	//   ....[6]....
        /*122c*/ 	.word	0x00008660


	//----- nvinfo : EIATTR_MAX_THREADS
	.align		4
.L_46:
        /*1230*/ 	.byte	0x04, 0x05
        /*1232*/ 	.short	(.L_48 - .L_47)
.L_47:
        /*1234*/ 	.word	0x00000100
        /*1238*/ 	.word	0x00000001
        /*123c*/ 	.word	0x00000001


	//----- nvinfo : EIATTR_CRS_STACK_SIZE
	.align		4
.L_48:
        /*1240*/ 	.byte	0x04, 0x1e
        /*1242*/ 	.short	(.L_50 - .L_49)
.L_49:
        /*1244*/ 	.word	0x00000000


	//----- nvinfo : EIATTR_CBANK_PARAM_SIZE
	.align		4
.L_50:
        /*1248*/ 	.byte	0x03, 0x19
        /*124a*/ 	.short	0x0800


	//----- nvinfo : EIATTR_PARAM_CBANK
	.align		4
        /*124c*/ 	.byte	0x04, 0x0a
        /*124e*/ 	.short	(.L_52 - .L_51)
	.align		4
.L_51:
        /*1250*/ 	.word	index@(.nv.constant0._ZN7cutlass13device_kernelINS_4gemm6kernel13GemmUniversalIN4cute5tupleIJiiiiEEENS1_10collective13CollectiveMmaINS1_35MainloopSm100TmaUmmaWarpSpecializedILi47ELi2ELi4ENS5_IJNS4_1CILi1EEESB_SB_EEEEENS5_IJNSA_ILi64EEENSA_ILi80EEENSA_ILi32EEEEEENS_12float_e4m3_tENS5_IJlSB_lEEESI_SJ_NS4_8TiledMMAINS4_8MMA_AtomIJNS4_10MMA_TraitsINS4_19SM100_MMA_F8F6F4_SSEJSI_SI_fSE_SF_NS4_17integral_constantINS4_4UMMA5MajorELSQ_0EEESR_NSO_INSP_7ScaleInELSS_0EEEST_EEEEEENS4_6LayoutISC_NS5_IJNSA_ILi0EEESX_SX_EEEEENS5_IJNS4_10UnderscoreES10_S10_EEEEENS4_13SM90_TMA_LOADENS4_14ComposedLayoutINS4_7SwizzleILi1ELi4ELi3EEENS4_18smem_ptr_flag_bitsILi8EEENSW_INS5_IJNSA_ILi8EEESG_EEENS5_IJSG_SB_EEEEEEEvNS4_8identityES13_S1D_vS1E_EENS_8epilogue10collective18CollectiveEpilogueINS1G_23Sm100TmaWarpSpecializedILi1ELi1ELi40ELb0ELb0EEEJSH_NS5_IJNSW_ISE_SB_EENSW_ISF_SB_EEEEESI_SJ_SI_SJ_NS1G_6fusion15FusionCallbacksIS1K_NS1O_17LinearCombinationISI_fSI_fLNS_15FloatRoundStyleE2EEESH_S1N_JEEENS4_5SM1004TMEM4LOAD25SM100_TMEM_LOAD_16dp32b8xES13_NS14_INS15_ILi0ELi4ELi3EEES18_NSW_INS5_IJS19_NSA_ILi16EEEEEENS5_IJS1Z_SB_EEEEEEENS4_39AutoVectorizingCopyWithAssumedAlignmentILi128EEENS4_14SM90_TMA_STOREES23_S25_S25_EEEvvEEEEvNT_6ParamsE)
        /*1254*/ 	.short	0x0380
        /*1256*/ 	.short	0x0800


	//----- nvinfo : EIATTR_SW_WAR
	.align		4
.L_52:
        /*1258*/ 	.byte	0x04, 0x36
        /*125a*/ 	.short	(.L_54 - .L_53)
.L_53:
        /*125c*/ 	.word	0x00000008
.L_54:


//--------------------- .nv.callgraph             --------------------------
	.section	.nv.callgraph,"",@"SHT_CUDA_CALLGRAPH"
	.align	4
	.sectionentsize	8
	.align		4
        /*0000*/ 	.word	0x00000000
	.align		4
        /*0004*/ 	.word	0xffffffff
	.align		4
        /*0008*/ 	.word	index@(_ZN7cutlass13device_kernelINS_4gemm6kernel13GemmUniversalIN4cute5tupleIJiiiiEEENS1_10collective13CollectiveMmaINS1_35MainloopSm100TmaUmmaWarpSpecializedILi47ELi2ELi4ENS5_IJNS4_1CILi1EEESB_SB_EEEEENS5_IJNSA_ILi64EEENSA_ILi80EEENSA_ILi32EEEEEENS_12float_e4m3_tENS5_IJlSB_lEEESI_SJ_NS4_8TiledMMAINS4_8MMA_AtomIJNS4_10MMA_TraitsINS4_19SM100_MMA_F8F6F4_SSEJSI_SI_fSE_SF_NS4_17integral_constantINS4_4UMMA5MajorELSQ_0EEESR_NSO_INSP_7ScaleInELSS_0EEEST_EEEEEENS4_6LayoutISC_NS5_IJNSA_ILi0EEESX_SX_EEEEENS5_IJNS4_10UnderscoreES10_S10_EEEEENS4_13SM90_TMA_LOADENS4_14ComposedLayoutINS4_7SwizzleILi1ELi4ELi3EEENS4_18smem_ptr_flag_bitsILi8EEENSW_INS5_IJNSA_ILi8EEESG_EEENS5_IJSG_SB_EEEEEEEvNS4_8identityES13_S1D_vS1E_EENS_8epilogue10collective18CollectiveEpilogueINS1G_23Sm100TmaWarpSpecializedILi1ELi1ELi40ELb0ELb0EEEJSH_NS5_IJNSW_ISE_SB_EENSW_ISF_SB_EEEEESI_SJ_SI_SJ_NS1G_6fusion15FusionCallbacksIS1K_NS1O_17LinearCombinationISI_fSI_fLNS_15FloatRoundStyleE2EEESH_S1N_JEEENS4_5SM1004TMEM4LOAD25SM100_TMEM_LOAD_16dp32b8xES13_NS14_INS15_ILi0ELi4ELi3EEES18_NSW_INS5_IJS19_NSA_ILi16EEEEEENS5_IJS1Z_SB_EEEEEEENS4_39AutoVectorizingCopyWithAssumedAlignmentILi128EEENS4_14SM90_TMA_STOREES23_S25_S25_EEEvvEEEEvNT_6ParamsE)
	.align		4
        /*000c*/ 	.word	index@(__assertfail)
	.align		4
        /*0010*/ 	.word	0x00000000
	.align		4
        /*0014*/ 	.word	0xfffffffe
	.align		4
        /*0018*/ 	.word	0x00000000
	.align		4
        /*001c*/ 	.word	0xfffffffd
	.align		4
        /*0020*/ 	.word	0x00000000
	.align		4
        /*0024*/ 	.word	0xfffffffc


//--------------------- .nv.constant4             --------------------------
	.section	.nv.constant4,"a",@progbits
	.align	8
	.align		8
.nv.constant4:
        /*0000*/ 	.dword	__assertfail
	.align		8
        /*0008*/ 	.dword	__unnamed_1
	.align		8
        /*0010*/ 	.dword	_ZN40_INTERNAL_f8dbddd0_4_k_cu_6c4405d1_290024cuda3std3__45__cpo5beginE
	.align		8
        /*0018*/ 	.dword	_ZN40_INTERNAL_f8dbddd0_4_k_cu_6c4405d1_290024cuda3std3__45__cpo3endE
	.align		8
        /*0020*/ 	.dword	_ZN40_INTERNAL_f8dbddd0_4_k_cu_6c4405d1_290024cuda3std3__45__cpo6cbeginE
	.align		8
        /*0028*/ 	.dword	_ZN40_INTERNAL_f8dbddd0_4_k_cu_6c4405d1_290024cuda3std3__45__cpo4cendE
	.align		8
        /*0030*/ 	.dword	_ZN40_INTERNAL_f8dbddd0_4_k_cu_6c4405d1_290024cuda3std3__442_GLOBAL__N__f8dbddd0_4_k_cu_6c4405d1_290026ignoreE
	.align		8
        /*0038*/ 	.dword	_ZN40_INTERNAL_f8dbddd0_4_k_cu_6c4405d1_290024cuda3std3__419piecewise_constructE
	.align		8
        /*0040*/ 	.dword	_ZN40_INTERNAL_f8dbddd0_4_k_cu_6c4405d1_290024cuda3std3__48in_placeE
	.align		8
        /*0048*/ 	.dword	_ZN40_INTERNAL_f8dbddd0_4_k_cu_6c4405d1_290024cuda3std6ranges3__45__cpo4swapE
	.align		8
        /*0050*/ 	.dword	_ZN40_INTERNAL_f8dbddd0_4_k_cu_6c4405d1_290024cuda3std6ranges3__45__cpo9iter_moveE
	.align		8
        /*0058*/ 	.dword	_ZN40_INTERNAL_f8dbddd0_4_k_cu_6c4405d1_290024cute7productE
	.align		8
        /*0060*/ 	.dword	_ZN40_INTERNAL_f8dbddd0_4_k_cu_6c4405d1_290024cute1_E
	.align		8
        /*0068*/ 	.dword	$str$25
	.align		8
        /*0070*/ 	.dword	$str$26


//--------------------- .text._ZN7cutlass13device_kernelINS_4gemm6kernel13GemmUniversalIN4cute5tupleIJiiiiEEENS1_10collective13CollectiveMmaINS1_35MainloopSm100TmaUmmaWarpSpecializedILi47ELi2ELi4ENS5_IJNS4_1CILi1EEESB_SB_EEEEENS5_IJNSA_ILi64EEENSA_ILi80EEENSA_ILi32EEEEEENS_12float_e4m3_tENS5_IJlSB_lEEESI_SJ_NS4_8TiledMMAINS4_8MMA_AtomIJNS4_10MMA_TraitsINS4_19SM100_MMA_F8F6F4_SSEJSI_SI_fSE_SF_NS4_17integral_constantINS4_4UMMA5MajorELSQ_0EEESR_NSO_INSP_7ScaleInELSS_0EEEST_EEEEEENS4_6LayoutISC_NS5_IJNSA_ILi0EEESX_SX_EEEEENS5_IJNS4_10UnderscoreES10_S10_EEEEENS4_13SM90_TMA_LOADENS4_14ComposedLayoutINS4_7SwizzleILi1ELi4ELi3EEENS4_18smem_ptr_flag_bitsILi8EEENSW_INS5_IJNSA_ILi8EEESG_EEENS5_IJSG_SB_EEEEEEEvNS4_8identityES13_S1D_vS1E_EENS_8epilogue10collective18CollectiveEpilogueINS1G_23Sm100TmaWarpSpecializedILi1ELi1ELi40ELb0ELb0EEEJSH_NS5_IJNSW_ISE_SB_EENSW_ISF_SB_EEEEESI_SJ_SI_SJ_NS1G_6fusion15FusionCallbacksIS1K_NS1O_17LinearCombinationISI_fSI_fLNS_15FloatRoundStyleE2EEESH_S1N_JEEENS4_5SM1004TMEM4LOAD25SM100_TMEM_LOAD_16dp32b8xES13_NS14_INS15_ILi0ELi4ELi3EEES18_NSW_INS5_IJS19_NSA_ILi16EEEEEENS5_IJS1Z_SB_EEEEEEENS4_39AutoVectorizingCopyWithAssumedAlignmentILi128EEENS4_14SM90_TMA_STOREES23_S25_S25_EEEvvEEEEvNT_6ParamsE --------------------------
	.section	.text._ZN7cutlass13device_kernelINS_4gemm6kernel13GemmUniversalIN4cute5tupleIJiiiiEEENS1_10collective13CollectiveMmaINS1_35MainloopSm100TmaUmmaWarpSpecializedILi47ELi2ELi4ENS5_IJNS4_1CILi1EEESB_SB_EEEEENS5_IJNSA_ILi64EEENSA_ILi80EEENSA_ILi32EEEEEENS_12float_e4m3_tENS5_IJlSB_lEEESI_SJ_NS4_8TiledMMAINS4_8MMA_AtomIJNS4_10MMA_TraitsINS4_19SM100_MMA_F8F6F4_SSEJSI_SI_fSE_SF_NS4_17integral_constantINS4_4UMMA5MajorELSQ_0EEESR_NSO_INSP_7ScaleInELSS_0EEEST_EEEEEENS4_6LayoutISC_NS5_IJNSA_ILi0EEESX_SX_EEEEENS5_IJNS4_10UnderscoreES10_S10_EEEEENS4_13SM90_TMA_LOADENS4_14ComposedLayoutINS4_7SwizzleILi1ELi4ELi3EEENS4_18smem_ptr_flag_bitsILi8EEENSW_INS5_IJNSA_ILi8EEESG_EEENS5_IJSG_SB_EEEEEEEvNS4_8identityES13_S1D_vS1E_EENS_8epilogue10collective18CollectiveEpilogueINS1G_23Sm100TmaWarpSpecializedILi1ELi1ELi40ELb0ELb0EEEJSH_NS5_IJNSW_ISE_SB_EENSW_ISF_SB_EEEEESI_SJ_SI_SJ_NS1G_6fusion15FusionCallbacksIS1K_NS1O_17LinearCombinationISI_fSI_fLNS_15FloatRoundStyleE2EEESH_S1N_JEEENS4_5SM1004TMEM4LOAD25SM100_TMEM_LOAD_16dp32b8xES13_NS14_INS15_ILi0ELi4ELi3EEES18_NSW_INS5_IJS19_NSA_ILi16EEEEEENS5_IJS1Z_SB_EEEEEEENS4_39AutoVectorizingCopyWithAssumedAlignmentILi128EEENS4_14SM90_TMA_STOREES23_S25_S25_EEEvvEEEEvNT_6ParamsE,"ax",@progbits
	.align	128
.text._ZN7cutlass13device_kernelINS_4gemm6kernel13GemmUniversalIN4cute5tupleIJiiiiEEENS1_10collective13CollectiveMmaINS1_35MainloopSm100TmaUmmaWarpSpecializedILi47ELi2ELi4ENS5_IJNS4_1CILi1EEESB_SB_EEEEENS5_IJNSA_ILi64EEENSA_ILi80EEENSA_ILi32EEEEEENS_12float_e4m3_tENS5_IJlSB_lEEESI_SJ_NS4_8TiledMMAINS4_8MMA_AtomIJNS4_10MMA_TraitsINS4_19SM100_MMA_F8F6F4_SSEJSI_SI_fSE_SF_NS4_17integral_constantINS4_4UMMA5MajorELSQ_0EEESR_NSO_INSP_7ScaleInELSS_0EEEST_EEEEEENS4_6LayoutISC_NS5_IJNSA_ILi0EEESX_SX_EEEEENS5_IJNS4_10UnderscoreES10_S10_EEEEENS4_13SM90_TMA_LOADENS4_14ComposedLayoutINS4_7SwizzleILi1ELi4ELi3EEENS4_18smem_ptr_flag_bitsILi8EEENSW_INS5_IJNSA_ILi8EEESG_EEENS5_IJSG_SB_EEEEEEEvNS4_8identityES13_S1D_vS1E_EENS_8epilogue10collective18CollectiveEpilogueINS1G_23Sm100TmaWarpSpecializedILi1ELi1ELi40ELb0ELb0EEEJSH_NS5_IJNSW_ISE_SB_EENSW_ISF_SB_EEEEESI_SJ_SI_SJ_NS1G_6fusion15FusionCallbacksIS1K_NS1O_17LinearCombinationISI_fSI_fLNS_15FloatRoundStyleE2EEESH_S1N_JEEENS4_5SM1004TMEM4LOAD25SM100_TMEM_LOAD_16dp32b8xES13_NS14_INS15_ILi0ELi4ELi3EEES18_NSW_INS5_IJS19_NSA_ILi16EEEEEENS5_IJS1Z_SB_EEEEEEENS4_39AutoVectorizingCopyWithAssumedAlignmentILi128EEENS4_14SM90_TMA_STOREES23_S25_S25_EEEvvEEEEvNT_6ParamsE:
        .type           _ZN7cutlass13device_kernelINS_4gemm6kernel13GemmUniversalIN4cute5tupleIJiiiiEEENS1_10collective13CollectiveMmaINS1_35MainloopSm100TmaUmmaWarpSpecializedILi47ELi2ELi4ENS5_IJNS4_1CILi1EEESB_SB_EEEEENS5_IJNSA_ILi64EEENSA_ILi80EEENSA_ILi32EEEEEENS_12float_e4m3_tENS5_IJlSB_lEEESI_SJ_NS4_8TiledMMAINS4_8MMA_AtomIJNS4_10MMA_TraitsINS4_19SM100_MMA_F8F6F4_SSEJSI_SI_fSE_SF_NS4_17integral_constantINS4_4UMMA5MajorELSQ_0EEESR_NSO_INSP_7ScaleInELSS_0EEEST_EEEEEENS4_6LayoutISC_NS5_IJNSA_ILi0EEESX_SX_EEEEENS5_IJNS4_10UnderscoreES10_S10_EEEEENS4_13SM90_TMA_LOADENS4_14ComposedLayoutINS4_7SwizzleILi1ELi4ELi3EEENS4_18smem_ptr_flag_bitsILi8EEENSW_INS5_IJNSA_ILi8EEESG_EEENS5_IJSG_SB_EEEEEEEvNS4_8identityES13_S1D_vS1E_EENS_8epilogue10collective18CollectiveEpilogueINS1G_23Sm100TmaWarpSpecializedILi1ELi1ELi40ELb0ELb0EEEJSH_NS5_IJNSW_ISE_SB_EENSW_ISF_SB_EEEEESI_SJ_SI_SJ_NS1G_6fusion15FusionCallbacksIS1K_NS1O_17LinearCombinationISI_fSI_fLNS_15FloatRoundStyleE2EEESH_S1N_JEEENS4_5SM1004TMEM4LOAD25SM100_TMEM_LOAD_16dp32b8xES13_NS14_INS15_ILi0ELi4ELi3EEES18_NSW_INS5_IJS19_NSA_ILi16EEEEEENS5_IJS1Z_SB_EEEEEEENS4_39AutoVectorizingCopyWithAssumedAlignmentILi128EEENS4_14SM90_TMA_STOREES23_S25_S25_EEEvvEEEEvNT_6ParamsE,@function
        .size           _ZN7cutlass13device_kernelINS_4gemm6kernel13GemmUniversalIN4cute5tupleIJiiiiEEENS1_10collective13CollectiveMmaINS1_35MainloopSm100TmaUmmaWarpSpecializedILi47ELi2ELi4ENS5_IJNS4_1CILi1EEESB_SB_EEEEENS5_IJNSA_ILi64EEENSA_ILi80EEENSA_ILi32EEEEEENS_12float_e4m3_tENS5_IJlSB_lEEESI_SJ_NS4_8TiledMMAINS4_8MMA_AtomIJNS4_10MMA_TraitsINS4_19SM100_MMA_F8F6F4_SSEJSI_SI_fSE_SF_NS4_17integral_constantINS4_4UMMA5MajorELSQ_0EEESR_NSO_INSP_7ScaleInELSS_0EEEST_EEEEEENS4_6LayoutISC_NS5_IJNSA_ILi0EEESX_SX_EEEEENS5_IJNS4_10UnderscoreES10_S10_EEEEENS4_13SM90_TMA_LOADENS4_14ComposedLayoutINS4_7SwizzleILi1ELi4ELi3EEENS4_18smem_ptr_flag_bitsILi8EEENSW_INS5_IJNSA_ILi8EEESG_EEENS5_IJSG_SB_EEEEEEEvNS4_8identityES13_S1D_vS1E_EENS_8epilogue10collective18CollectiveEpilogueINS1G_23Sm100TmaWarpSpecializedILi1ELi1ELi40ELb0ELb0EEEJSH_NS5_IJNSW_ISE_SB_EENSW_ISF_SB_EEEEESI_SJ_SI_SJ_NS1G_6fusion15FusionCallbacksIS1K_NS1O_17LinearCombinationISI_fSI_fLNS_15FloatRoundStyleE2EEESH_S1N_JEEENS4_5SM1004TMEM4LOAD25SM100_TMEM_LOAD_16dp32b8xES13_NS14_INS15_ILi0ELi4ELi3EEES18_NSW_INS5_IJS19_NSA_ILi16EEEEEENS5_IJS1Z_SB_EEEEEEENS4_39AutoVectorizingCopyWithAssumedAlignmentILi128EEENS4_14SM90_TMA_STOREES23_S25_S25_EEEvvEEEEvNT_6ParamsE,(.L_x_259 - _ZN7cutlass13device_kernelINS_4gemm6kernel13GemmUniversalIN4cute5tupleIJiiiiEEENS1_10collective13CollectiveMmaINS1_35MainloopSm100TmaUmmaWarpSpecializedILi47ELi2ELi4ENS5_IJNS4_1CILi1EEESB_SB_EEEEENS5_IJNSA_ILi64EEENSA_ILi80EEENSA_ILi32EEEEEENS_12float_e4m3_tENS5_IJlSB_lEEESI_SJ_NS4_8TiledMMAINS4_8MMA_AtomIJNS4_10MMA_TraitsINS4_19SM100_MMA_F8F6F4_SSEJSI_SI_fSE_SF_NS4_17integral_constantINS4_4UMMA5MajorELSQ_0EEESR_NSO_INSP_7ScaleInELSS_0EEEST_EEEEEENS4_6LayoutISC_NS5_IJNSA_ILi0EEESX_SX_EEEEENS5_IJNS4_10UnderscoreES10_S10_EEEEENS4_13SM90_TMA_LOADENS4_14ComposedLayoutINS4_7SwizzleILi1ELi4ELi3EEENS4_18smem_ptr_flag_bitsILi8EEENSW_INS5_IJNSA_ILi8EEESG_EEENS5_IJSG_SB_EEEEEEEvNS4_8identityES13_S1D_vS1E_EENS_8epilogue10collective18CollectiveEpilogueINS1G_23Sm100TmaWarpSpecializedILi1ELi1ELi40ELb0ELb0EEEJSH_NS5_IJNSW_ISE_SB_EENSW_ISF_SB_EEEEESI_SJ_SI_SJ_NS1G_6fusion15FusionCallbacksIS1K_NS1O_17LinearCombinationISI_fSI_fLNS_15FloatRoundStyleE2EEESH_S1N_JEEENS4_5SM1004TMEM4LOAD25SM100_TMEM_LOAD_16dp32b8xES13_NS14_INS15_ILi0ELi4ELi3EEES18_NSW_INS5_IJS19_NSA_ILi16EEEEEENS5_IJS1Z_SB_EEEEEEENS4_39AutoVectorizingCopyWithAssumedAlignmentILi128EEENS4_14SM90_TMA_STOREES23_S25_S25_EEEvvEEEEvNT_6ParamsE)
        .other          _ZN7cutlass13device_kernelINS_4gemm6kernel13GemmUniversalIN4cute5tupleIJiiiiEEENS1_10collective13CollectiveMmaINS1_35MainloopSm100TmaUmmaWarpSpecializedILi47ELi2ELi4ENS5_IJNS4_1CILi1EEESB_SB_EEEEENS5_IJNSA_ILi64EEENSA_ILi80EEENSA_ILi32EEEEEENS_12float_e4m3_tENS5_IJlSB_lEEESI_SJ_NS4_8TiledMMAINS4_8MMA_AtomIJNS4_10MMA_TraitsINS4_19SM100_MMA_F8F6F4_SSEJSI_SI_fSE_SF_NS4_17integral_constantINS4_4UMMA5MajorELSQ_0EEESR_NSO_INSP_7ScaleInELSS_0EEEST_EEEEEENS4_6LayoutISC_NS5_IJNSA_ILi0EEESX_SX_EEEEENS5_IJNS4_10UnderscoreES10_S10_EEEEENS4_13SM90_TMA_LOADENS4_14ComposedLayoutINS4_7SwizzleILi1ELi4ELi3EEENS4_18smem_ptr_flag_bitsILi8EEENSW_INS5_IJNSA_ILi8EEESG_EEENS5_IJSG_SB_EEEEEEEvNS4_8identityES13_S1D_vS1E_EENS_8epilogue10collective18CollectiveEpilogueINS1G_23Sm100TmaWarpSpecializedILi1ELi1ELi40ELb0ELb0EEEJSH_NS5_IJNSW_ISE_SB_EENSW_ISF_SB_EEEEESI_SJ_SI_SJ_NS1G_6fusion15FusionCallbacksIS1K_NS1O_17LinearCombinationISI_fSI_fLNS_15FloatRoundStyleE2EEESH_S1N_JEEENS4_5SM1004TMEM4LOAD25SM100_TMEM_LOAD_16dp32b8xES13_NS14_INS15_ILi0ELi4ELi3EEES18_NSW_INS5_IJS19_NSA_ILi16EEEEEENS5_IJS1Z_SB_EEEEEEENS4_39AutoVectorizingCopyWithAssumedAlignmentILi128EEENS4_14SM90_TMA_STOREES23_S25_S25_EEEvvEEEEvNT_6ParamsE,@"STO_CUDA_ENTRY STV_DEFAULT"
_ZN7cutlass13device_kernelINS_4gemm6kernel13GemmUniversalIN4cute5tupleIJiiiiEEENS1_10collective13CollectiveMmaINS1_35MainloopSm100TmaUmmaWarpSpecializedILi47ELi2ELi4ENS5_IJNS4_1CILi1EEESB_SB_EEEEENS5_IJNSA_ILi64EEENSA_ILi80EEENSA_ILi32EEEEEENS_12float_e4m3_tENS5_IJlSB_lEEESI_SJ_NS4_8TiledMMAINS4_8MMA_AtomIJNS4_10MMA_TraitsINS4_19SM100_MMA_F8F6F4_SSEJSI_SI_fSE_SF_NS4_17integral_constantINS4_4UMMA5MajorELSQ_0EEESR_NSO_INSP_7ScaleInELSS_0EEEST_EEEEEENS4_6LayoutISC_NS5_IJNSA_ILi0EEESX_SX_EEEEENS5_IJNS4_10UnderscoreES10_S10_EEEEENS4_13SM90_TMA_LOADENS4_14ComposedLayoutINS4_7SwizzleILi1ELi4ELi3EEENS4_18smem_ptr_flag_bitsILi8EEENSW_INS5_IJNSA_ILi8EEESG_EEENS5_IJSG_SB_EEEEEEEvNS4_8identityES13_S1D_vS1E_EENS_8epilogue10collective18CollectiveEpilogueINS1G_23Sm100TmaWarpSpecializedILi1ELi1ELi40ELb0ELb0EEEJSH_NS5_IJNSW_ISE_SB_EENSW_ISF_SB_EEEEESI_SJ_SI_SJ_NS1G_6fusion15FusionCallbacksIS1K_NS1O_17LinearCombinationISI_fSI_fLNS_15FloatRoundStyleE2EEESH_S1N_JEEENS4_5SM1004TMEM4LOAD25SM100_TMEM_LOAD_16dp32b8xES13_NS14_INS15_ILi0ELi4ELi3EEES18_NSW_INS5_IJS19_NSA_ILi16EEEEEENS5_IJS1Z_SB_EEEEEEENS4_39AutoVectorizingCopyWithAssumedAlignmentILi128EEENS4_14SM90_TMA_STOREES23_S25_S25_EEEvvEEEEvNT_6ParamsE:
[----:B------:R-:W1:Y:S01]  /*0000*/  LDC R1, c[0x0][0x37c] ;  /* 0x0000df00ff017b82 */ /* 0x000e620000000800 */
[----:B------:R-:W2:Y:S01]  /*0010*/  S2R R111, SR_TID.X ;  /* 0x00000000006f7919 */ /* 0x000ea20000002100 */
[----:B------:R-:W3:Y:S01]  /*0020*/  LDCU.64 UR4, c[0x0][0x890] ;  /* 0x00011200ff0477ac */ /* 0x000ee20008000a00 */
[----:B------:R-:W-:Y:S02]  /*0030*/  PRMT R100, RZ, 0x7610, R100 ;  /* 0x00007610ff647816 */ /* 0x000fe40000000064 */
[----:B------:R-:W-:Y:S01]  /*0040*/  ELECT P5, URZ, PT ;  /* 0x0000000000ff782f */ /* 0x000fe200038a0000 */
[----:B------:R-:W4:Y:S01]  /*0050*/  LDCU.64 UR46, c[0x0][0x358] ;  /* 0x00006b00ff2e77ac */ /* 0x000f220008000a00 */
[----:B---3--:R-:W-:-:S04]  /*0060*/  UISETP.NE.U32.AND UP0, UPT, UR4, URZ, UPT ;  /* 0x000000ff0400728c */ /* 0x008fc8000bf05070 */
[----:B------:R-:W-:Y:S01]  /*0070*/  UISETP.NE.AND.EX UP0, UPT, UR5, URZ, UPT, UP0 ;  /* 0x000000ff0500728c */ /* 0x000fe2000bf05300 */
[----:B--2---:R-:W-:-:S05]  /*0080*/  SHF.R.U32.HI R106, RZ, 0x5, R111 ;  /* 0x00000005ff6a7819 */ /* 0x004fca000001166f */
[----:B------:R-:W2:Y:S02]  /*0090*/  SHFL.IDX PT, R0, R106, RZ, 0x1f ;  /* 0x00001fff6a007589 */ /* 0x000ea400000e0000 */
[----:B--2---:R-:W-:Y:S01]  /*00a0*/  R2UR UR8, R0 ;  /* 0x00000000000872ca */ /* 0x004fe200000e0000 */
[----:B-1--4-:R-:W-:-:S14]  /*00b0*/  BRA.U UP0, `(.L_x_0) ;  /* 0x00000001002c7547 */ /* 0x012fdc000b800000 */
[----:B------:R-:W1:Y:S02]  /*00c0*/  LDCU.64 UR6, c[0x0][0x888] ;  /* 0x00011100ff0677ac */ /* 0x000e640008000a00 */
[----:B-1----:R-:W-:-:S04]  /*00d0*/  UISETP.NE.U32.AND UP0, UPT, UR6, URZ, UPT ;  /* 0x000000ff0600728c */ /* 0x002fc8000bf05070 */
[----:B------:R-:W-:-:S09]  /*00e0*/  UISETP.NE.AND.EX UP0, UPT, UR7, URZ, UPT, UP0 ;  /* 0x000000ff0700728c */ /* 0x000fd2000bf05300 */
[----:B------:R-:W-:Y:S05]  /*00f0*/  BRA.U !UP0, `(.L_x_1) ;  /* 0x0000000108147547 */ /* 0x000fea000b800000 */
[----:B------:R-:W1:Y:S02]  /*0100*/  LDC.64 R2, c[0x0][0x888] ;  /* 0x00022200ff027b82 */ /* 0x000e640000000a00 */
[----:B-1----:R-:W2:Y:S01]  /*0110*/  LDG.E R0, desc[UR46][R2.64] ;  /* 0x0000002e02007981 */ /* 0x002ea2000c1e1900 */
[----:B------:R-:W-:Y:S01]  /*0120*/  HFMA2 R100, -RZ, RZ, 0, 5.9604644775390625e-08 ;  /* 0x00000001ff647431 */ /* 0x000fe200000001ff */
[----:B--2---:R-:W-:Y:S01]  /*0130*/  R2UR UR39, R0 ;  /* 0x00000000002772ca */ /* 0x004fe200000e0000 */
[----:B------:R-:W-:Y:S05]  /*0140*/  BRA `(.L_x_0) ;  /* 0x0000000000087947 */ /* 0x000fea0003800000 */
.L_x_1:
[----:B------:R-:W-:Y:S01]  /*0150*/  HFMA2 R100, -RZ, RZ, 0, 5.9604644775390625e-08 ;  /* 0x00000001ff647431 */ /* 0x000fe200000001ff */
[----:B------:R-:W1:Y:S02]  /*0160*/  LDCU UR39, c[0x0][0x880] ;  /* 0x00011000ff2777ac */ /* 0x000e640008000800 */
.L_x_0:
[----:B------:R-:W2:Y:S02]  /*0170*/  LDCU.64 UR6, c[0x0][0x8b0] ;  /* 0x00011600ff0677ac */ /* 0x000ea40008000a00 */
[----:B--2---:R-:W-:-:S04]  /*0180*/  UISETP.NE.U32.AND UP0, UPT, UR6, URZ, UPT ;  /* 0x000000ff0600728c */ /* 0x004fc8000bf05070 */
[----:B------:R-:W-:-:S09]  /*0190*/  UISETP.NE.AND.EX UP0, UPT, UR7, URZ, UPT, UP0 ;  /* 0x000000ff0700728c */ /* 0x000fd2000bf05300 */
[----:B------:R-:W-:Y:S05]  /*01a0*/  BRA.U UP0, `(.L_x_2) ;  /* 0x0000000100207547 */ /* 0x000fea000b800000 */
[----:B------:R-:W2:Y:S02]  /*01b0*/  LDCU.64 UR6, c[0x0][0x8a8] ;  /* 0x00011500ff0677ac */ /* 0x000ea40008000a00 */
[----:B--2---:R-:W-:-:S04]  /*01c0*/  UISETP.NE.U32.AND UP0, UPT, UR6, URZ, UPT ;  /* 0x000000ff0600728c */ /* 0x004fc8000bf05070 */
[----:B------:R-:W-:-:S09]  /*01d0*/  UISETP.NE.AND.EX UP0, UPT, UR7, URZ, UPT, UP0 ;  /* 0x000000ff0700728c */ /* 0x000fd2000bf05300 */
[----:B------:R-:W-:Y:S05]  /*01e0*/  BRA.U !UP0, `(.L_x_3) ;  /* 0x00000001080c7547 */ /* 0x000fea000b800000 */
[----:B------:R-:W2:Y:S02]  /*01f0*/  LDC.64 R58, c[0x0][0x8a8] ;  /* 0x00022a00ff3a7b82 */ /* 0x000ea40000000a00 */
[----:B--2---:R2:W5:Y:S01]  /*0200*/  LDG.E R58, desc[UR46][R58.64] ;  /* 0x0000002e3a3a7981 */ /* 0x004562000c1e1900 */
[----:B------:R-:W-:Y:S05]  /*0210*/  BRA `(.L_x_2) ;  /* 0x0000000000047947 */ /* 0x000fea0003800000 */
.L_x_3:
[----:B------:R-:W3:Y:S02]  /*0220*/  LDC R58, c[0x0][0x8a0] ;  /* 0x00022800ff3a7b82 */ /* 0x000ee40000000800 */
.L_x_2:
[----:B------:R-:W-:Y:S01]  /*0230*/  IMAD.U32 R0, RZ, RZ, UR8 ;  /* 0x00000008ff007e24 */ /* 0x000fe2000f8e00ff */
[----:B------:R-:W-:Y:S04]  /*0240*/  BSSY.RECONVERGENT B0, `(.L_x_4) ;  /* 0x000000c000007945 */ /* 0x000fe80003800200 */
[C---:B------:R-:W-:Y:S02]  /*0250*/  ISETP.NE.OR P1, PT, R0.reuse, 0x1, !P5 ;  /* 0x000000010000780c */ /* 0x040fe40006f25670 */
[----:B------:R-:W-:-:S11]  /*0260*/  ISETP.NE.OR P0, PT, R0, 0x3, !P5 ;  /* 0x000000030000780c */ /* 0x000fd60006f05670 */
[----:B------:R-:W-:Y:S05]  /*0270*/  @P1 BRA `(.L_x_5) ;  /* 0x0000000000201947 */ /* 0x000fea0003800000 */
[----:B------:R-:W4:Y:S02]  /*0280*/  LDCU.64 UR6, c[0x0][0x348] ;  /* 0x00006900ff0677ac */ /* 0x000f240008000a00 */
[----:B----4-:R-:W-:Y:S02]  /*0290*/  UIADD3 UR10, UP1, UPT, UR6, 0x80, URZ ;  /* 0x00000080060a7890 */ /* 0x010fe4000ff3e0ff */
[----:B------:R-:W-:Y:S02]  /*02a0*/  UIADD3 UR6, UP0, UPT, UR6, 0x180, URZ ;  /* 0x0000018006067890 */ /* 0x000fe4000ff1e0ff */
[----:B------:R-:W-:Y:S02]  /*02b0*/  UIADD3.X UR11, UPT, UPT, URZ, UR7, URZ, UP1, !UPT ;  /* 0x00000007ff0b7290 */ /* 0x000fe40008ffe4ff */
[----:B------:R-:W-:-:S07]  /*02c0*/  UIADD3.X UR7, UPT, UPT, URZ, UR7, URZ, UP0, !UPT ;  /* 0x00000007ff077290 */ /* 0x000fce00087fe4ff */
[----:B------:R4:W-:Y:S02]  /*02d0*/  UTMACCTL.PF [UR10] ;  /* 0x000000000a0079b9 */ /* 0x0009e40008040000 */
[----:B------:R4:W-:Y:S02]  /*02e0*/  UTMACCTL.PF [UR6] ;  /* 0x00000000060079b9 */ /* 0x0009e40008040000 */
[----:B----4-:R-:W-:Y:S01]  /*02f0*/  NOP ;  /* 0x0000000000007918 */ /* 0x010fe20000000000 */
.L_x_5:
[----:B-1----:R-:W-:Y:S05]  /*0300*/  BSYNC.RECONVERGENT B0 ;  /* 0x0000000000007941 */ /* 0x002fea0003800200 */
.L_x_4:
[----:B------:R-:W-:Y:S04]  /*0310*/  BSSY.RECONVERGENT B0, `(.L_x_6) ;  /* 0x000000a000007945 */ /* 0x000fe80003800200 */
[----:B------:R-:W-:Y:S05]  /*0320*/  @P0 BRA `(.L_x_7) ;  /* 0x0000000000200947 */ /* 0x000fea0003800000 */
[----:B------:R-:W1:Y:S02]  /*0330*/  LDCU.64 UR6, c[0x0][0x348] ;  /* 0x00006900ff0677ac */ /* 0x000e640008000a00 */
[----:B-1----:R-:W-:Y:S02]  /*0340*/  UIADD3 UR10, UP1, UPT, UR6, 0x580, URZ ;  /* 0x00000580060a7890 */ /* 0x002fe4000ff3e0ff */
[----:B------:R-:W-:Y:S02]  /*0350*/  UIADD3 UR6, UP0, UPT, UR6, 0x680, URZ ;  /* 0x0000068006067890 */ /* 0x000fe4000ff1e0ff */
[----:B------:R-:W-:Y:S02]  /*0360*/  UIADD3.X UR11, UPT, UPT, URZ, UR7, URZ, UP1, !UPT ;  /* 0x00000007ff0b7290 */ /* 0x000fe40008ffe4ff */
[----:B------:R-:W-:-:S07]  /*0370*/  UIADD3.X UR7, UPT, UPT, URZ, UR7, URZ, UP0, !UPT ;  /* 0x00000007ff077290 */ /* 0x000fce00087fe4ff */
[----:B------:R1:W-:Y:S02]  /*0380*/  UTMACCTL.PF [UR10] ;  /* 0x000000000a0079b9 */ /* 0x0003e40008040000 */
[----:B------:R1:W-:Y:S02]  /*0390*/  UTMACCTL.PF [UR6] ;  /* 0x00000000060079b9 */ /* 0x0003e40008040000 */
[----:B-1----:R-:W-:Y:S01]  /*03a0*/  NOP ;  /* 0x0000000000007918 */ /* 0x002fe20000000000 */
.L_x_7:
[----:B------:R-:W-:Y:S05]  /*03b0*/  BSYNC.RECONVERGENT B0 ;  /* 0x0000000000007941 */ /* 0x000fea0003800200 */
.L_x_6:
[----:B------:R-:W1:Y:S01]  /*03c0*/  LDCU.64 UR6, c[0x0][0x888] ;  /* 0x00011100ff0677ac */ /* 0x000e620008000a00 */
[----:B------:R-:W-:Y:S02]  /*03d0*/  UISETP.EQ.U32.AND UP1, UPT, UR4, URZ, UPT ;  /* 0x000000ff0400728c */ /* 0x000fe4000bf22070 */
[----:B------:R-:W-:Y:S02]  /*03e0*/  UPLOP3.LUT UP2, UPT, UPT, UPT, UPT, 0x80, 0x8 ;  /* 0x000000000008789c */ /* 0x000fe40003f4f070 */
[----:B-1----:R-:W-:-:S04]  /*03f0*/  UISETP.NE.U32.AND UP0, UPT, UR6, URZ, UPT ;  /* 0x000000ff0600728c */ /* 0x002fc8000bf05070 */
[----:B------:R-:W-:-:S04]  /*0400*/  UISETP.NE.AND.EX UP0, UPT, UR7, URZ, UPT, UP0 ;  /* 0x000000ff0700728c */ /* 0x000fc8000bf05300 */
[----:B------:R-:W-:-:S04]  /*0410*/  UISETP.EQ.OR.EX UP3, UPT, UR5, URZ, !UP0, UP1 ;  /* 0x000000ff0500728c */ /* 0x000fc8000c762710 */
[----:B------:R-:W-:-:S05]  /*0420*/  UP2UR UR45, UPR, URZ, 0x8 ;  /* 0x00000008ff2d7883 */ /* 0x000fca0008000000 */
[----:B------:R-:W-:Y:S07]  /*0430*/  BRA.U !UP3, `(.L_x_8) ;  /* 0x000000010b207547 */ /* 0x000fee000b800000 */
[----:B------:R-:W-:Y:S01]  /*0440*/  UISETP.NE.U32.AND UP2, UPT, UR4, URZ, UPT ;  /* 0x000000ff0400728c */ /* 0x000fe2000bf45070 */
[----:B------:R-:W-:Y:S01]  /*0450*/  FSETP.NEU.AND P0, PT, RZ, UR39, PT ;  /* 0x00000027ff007c0b */ /* 0x000fe2000bf0d000 */
[----:B------:R-:W-:Y:S02]  /*0460*/  USEL UR4, URZ, 0xffffffff, UP0 ;  /* 0xffffffffff047887 */ /* 0x000fe40008000000 */
[----:B------:R-:W-:-:S10]  /*0470*/  UISETP.NE.AND.EX UP2, UPT, UR5, URZ, UPT, UP2 ;  /* 0x000000ff0500728c */ /* 0x000fd4000bf45320 */
[----:B------:R-:W-:Y:S01]  /*0480*/  VOTEU.ANY UP1, P0 ;  /* 0x0000000000ff7886 */ /* 0x000fe20000020100 */
[----:B------:R-:W-:-:S04]  /*0490*/  @!UP2 USEL UR4, URZ, 0xffffffff, UP1 ;  /* 0xffffffffff04a887 */ /* 0x000fc80008800000 */
[----:B------:R-:W-:-:S04]  /*04a0*/  ULOP3.LUT UR4, UR4, 0x1, URZ, 0xc0, !UPT ;  /* 0x0000000104047892 */ /* 0x000fc8000f8ec0ff */
[----:B------:R-:W-:-:S11]  /*04b0*/  UISETP.NE.U32.AND UP2, UPT, UR4, 0x1, UPT ;  /* 0x000000010400788c */ /* 0x000fd6000bf45070 */
.L_x_8:
[----:B------:R-:W1:Y:S01]  /*04c0*/  SHFL.IDX PT, R2, R106, RZ, 0x1f ;  /* 0x00001fff6a027589 */ /* 0x000e6200000e0000 */
[----:B------:R-:W-:-:S04]  /*04d0*/  UISETP.NE.AND UP1, UPT, UR8, 0x2, UPT ;  /* 0x000000020800788c */ /* 0x000fc8000bf25270 */
[----:B------:R-:W-:Y:S01]  /*04e0*/  USEL UR6, URZ, 0x1, UP1 ;  /* 0x00000001ff067887 */ /* 0x000fe20008800000 */
[----:B-1----:R-:W-:-:S13]  /*04f0*/  ISETP.NE.AND P0, PT, R2, RZ, PT ;  /* 0x000000ff0200720c */ /* 0x002fda0003f05270 */
[----:B------:R-:W-:Y:S05]  /*0500*/  @P0 BRA `(.L_x_9) ;  /* 0x0000000400ac0947 */ /* 0x000fea0003800000 */
[----:B------:R-:W-:Y:S01]  /*0510*/  ELECT P0, URZ, PT ;  /* 0x0000000000ff782f */ /* 0x000fe20003800000 */
[----:B------:R-:W-:-:S12]  /*0520*/  BSSY.RECONVERGENT B0, `(.L_x_9) ;  /* 0x0000069000007945 */ /* 0x000fd80003800200 */
[----:B------:R-:W-:Y:S05]  /*0530*/  @!P0 BRA `(.L_x_10) ;  /* 0x00000004009c8947 */ /* 0x000fea0003800000 */
[----:B------:R-:W1:Y:S01]  /*0540*/  S2UR UR5, SR_CgaCtaId ;  /* 0x00000000000579c3 */ /* 0x000e620000008800 */
[----:B------:R-:W-:Y:S01]  /*0550*/  UMOV UR7, 0x400 ;  /* 0x0000040000077882 */ /* 0x000fe20000000000 */
[----:B------:R-:W-:Y:S02]  /*0560*/  UMOV UR4, 0x1 ;  /* 0x0000000100047882 */ /* 0x000fe40000000000 */
[----:B------:R-:W-:-:S04]  /*0570*/  UIADD3 UR10, UPT, UPT, -UR4, 0x100000, URZ ;  /* 0x00100000040a7890 */ /* 0x000fc8000fffe1ff */
[----:B------:R-:W-:Y:S02]  /*0580*/  USHF.L.U32 UR11, UR10, 0xb, URZ ;  /* 0x0000000b0a0b7899 */ /* 0x000fe400080006ff */
[----:B------:R-:W-:Y:S02]  /*0590*/  USHF.L.U32 UR10, UR10, 0x1, URZ ;  /* 0x000000010a0a7899 */ /* 0x000fe400080006ff */
[----:B-1----:R-:W-:Y:S01]  /*05a0*/  ULEA UR5, UR5, UR7, 0x18 ;  /* 0x0000000705057291 */ /* 0x002fe2000f8ec0ff */
[----:B------:R-:W1:Y:S11]  /*05b0*/  FENCE.VIEW.ASYNC.S ;  /* 0x00000000000073c6 */ /* 0x000e760000000000 */
[----:B-1----:R1:W4:Y:S01]  /*05c0*/  SYNCS.EXCH.64 URZ, [UR5], UR10 ;  /* 0x0000000a05ff75b2 */ /* 0x0023220008000100 */
[----:B------:R1:W1:Y:S01]  /*05d0*/  SYNCS.EXCH.64 URZ, [UR5+0x178], UR10 ;  /* 0x0001780a05ff75b2 */ /* 0x0002620008000100 */
        /* <DEDUP_REMOVED lines=92> */
[----:B----4-:R-:W-:Y:S01]  /*0ba0*/  NOP ;  /* 0x0000000000007918 */ /* 0x010fe20000000000 */
.L_x_10:
[----:B-1----:R-:W-:Y:S05]  /*0bb0*/  BSYNC.RECONVERGENT B0 ;  /* 0x0000000000007941 */ /* 0x002fea0003800200 */
.L_x_9:
[----:B------:R-:W1:Y:S01]  /*0bc0*/  SHFL.IDX PT, R2, R106, RZ, 0x1f ;  /* 0x00001fff6a027589 */ /* 0x000e6200000e0000 */
[----:B------:R-:W-:Y:S01]  /*0bd0*/  NOP ;  /* 0x0000000000007918 */ /* 0x000fe20000000000 */
[----:B-1----:R-:W-:-:S13]  /*0be0*/  ISETP.NE.AND P0, PT, R2, 0x1, PT ;  /* 0x000000010200780c */ /* 0x002fda0003f05270 */
[----:B------:R-:W-:Y:S05]  /*0bf0*/  @P0 BRA `(.L_x_11) ;  /* 0x0000000000400947 */ /* 0x000fea0003800000 */
[----:B------:R-:W1:Y:S01]  /*0c00*/  S2UR UR7, SR_CgaCtaId ;  /* 0x00000000000779c3 */ /* 0x000e620000008800 */
[----:B------:R-:W-:Y:S01]  /*0c10*/  UMOV UR9, 0x400 ;  /* 0x0000040000097882 */ /* 0x000fe20000000000 */
[----:B------:R-:W-:Y:S01]  /*0c20*/  UMOV UR5, 0x20 ;  /* 0x0000002000057882 */ /* 0x000fe20000000000 */
[----:B------:R-:W-:Y:S01]  /*0c30*/  UMOV UR4, 0x80 ;  /* 0x0000008000047882 */ /* 0x000fe20000000000 */
[----:B------:R-:W-:-:S04]  /*0c40*/  UIADD3 UR10, UPT, UPT, -UR5, 0x100000, URZ ;  /* 0x00100000050a7890 */ /* 0x000fc8000fffe1ff */
[----:B------:R-:W-:Y:S02]  /*0c50*/  USHF.L.U32 UR11, UR10, 0xb, URZ ;  /* 0x0000000b0a0b7899 */ /* 0x000fe400080006ff */
[----:B------:R-:W-:Y:S02]  /*0c60*/  USHF.L.U32 UR10, UR10, 0x1, URZ ;  /* 0x000000010a0a7899 */ /* 0x000fe400080006ff */
[----:B------:R-:W-:-:S04]  /*0c70*/  UIADD3 UR4, UPT, UPT, -UR4, 0x100000, URZ ;  /* 0x0010000004047890 */ /* 0x000fc8000fffe1ff */
[----:B------:R-:W-:Y:S02]  /*0c80*/  USHF.L.U32 UR5, UR4, 0xb, URZ ;  /* 0x0000000b04057899 */ /* 0x000fe400080006ff */
[----:B------:R-:W-:Y:S01]  /*0c90*/  USHF.L.U32 UR4, UR4, 0x1, URZ ;  /* 0x0000000104047899 */ /* 0x000fe200080006ff */
[----:B------:R-:W-:Y:S01]  /*0ca0*/  ELECT P0, URZ, PT ;  /* 0x0000000000ff782f */ /* 0x000fe20003800000 */
[----:B-1----:R-:W-:Y:S01]  /*0cb0*/  ULEA UR7, UR7, UR9, 0x18 ;  /* 0x0000000907077291 */ /* 0x002fe2000f8ec0ff */
[----:B------:R-:W1:Y:S11]  /*0cc0*/  FENCE.VIEW.ASYNC.S ;  /* 0x00000000000073c6 */ /* 0x000e760000000000 */
[----:B-1----:R1:W4:Y:S01]  /*0cd0*/  SYNCS.EXCH.64 URZ, [UR7+0x2f0], UR10 ;  /* 0x0002f00a07ff75b2 */ /* 0x0023220008000100 */
[----:B------:R1:W1:Y:S01]  /*0ce0*/  SYNCS.EXCH.64 URZ, [UR7+0x2f8], UR4 ;  /* 0x0002f80407ff75b2 */ /* 0x0002620008000100 */
[----:B------:R-:W-:Y:S01]  /*0cf0*/  NOP ;  /* 0x0000000000007918 */ /* 0x000fe20000000000 */
.L_x_11:
[----:B------:R-:W2:Y:S01]  /*0d00*/  SHFL.IDX PT, R2, R106, RZ, 0x1f ;  /* 0x00001fff6a027589 */ /* 0x000ea200000e0000 */
[----:B------:R-:W-:Y:S01]  /*0d10*/  NOP ;  /* 0x0000000000007918 */ /* 0x000fe20000000000 */
[----:B--2---:R-:W-:-:S13]  /*0d20*/  ISETP.NE.AND P0, PT, R2, 0x3, PT ;  /* 0x000000030200780c */ /* 0x004fda0003f05270 */
[----:B------:R-:W-:Y:S05]  /*0d30*/  @P0 BRA `(.L_x_12) ;  /* 0x0000000000300947 */ /* 0x000fea0003800000 */
[----:B-1----:R-:W1:Y:S01]  /*0d40*/  S2UR UR5, SR_CgaCtaId ;  /* 0x00000000000579c3 */ /* 0x002e620000008800 */
[----:B------:R-:W-:Y:S01]  /*0d50*/  UMOV UR7, 0x400 ;  /* 0x0000040000077882 */ /* 0x000fe20000000000 */
[----:B------:R-:W-:Y:S01]  /*0d60*/  UMOV UR4, 0x20 ;  /* 0x0000002000047882 */ /* 0x000fe20000000000 */
[----:B------:R-:W-:Y:S01]  /*0d70*/  ELECT P0, URZ, PT ;  /* 0x0000000000ff782f */ /* 0x000fe20003800000 */
[----:B------:R-:W-:-:S04]  /*0d80*/  UIADD3 UR10, UPT, UPT, -UR4, 0x100000, URZ ;  /* 0x00100000040a7890 */ /* 0x000fc8000fffe1ff */
[----:B------:R-:W-:Y:S02]  /*0d90*/  USHF.L.U32 UR11, UR10, 0xb, URZ ;  /* 0x0000000b0a0b7899 */ /* 0x000fe400080006ff */
[----:B------:R-:W-:Y:S02]  /*0da0*/  USHF.L.U32 UR10, UR10, 0x1, URZ ;  /* 0x000000010a0a7899 */ /* 0x000fe400080006ff */
[----:B-1----:R-:W-:Y:S01]  /*0db0*/  ULEA UR5, UR5, UR7, 0x18 ;  /* 0x0000000705057291 */ /* 0x002fe2000f8ec0ff */
[----:B------:R-:W1:Y:S11]  /*0dc0*/  FENCE.VIEW.ASYNC.S ;  /* 0x00000000000073c6 */ /* 0x000e760000000000 */
[----:B-1----:R2:W1:Y:S01]  /*0dd0*/  SYNCS.EXCH.64 URZ, [UR5+0x300], UR10 ;  /* 0x0003000a05ff75b2 */ /* 0x0024620008000100 */
[----:B------:R2:W1:Y:S02]  /*0de0*/  SYNCS.EXCH.64 URZ, [UR5+0x308], UR10 ;  /* 0x0003080a05ff75b2 */ /* 0x0004640008000100 */
[----:B--2---:R-:W-:Y:S01]  /*0df0*/  NOP ;  /* 0x0000000000007918 */ /* 0x004fe20000000000 */
.L_x_12:
[----:B------:R-:W2:Y:S01]  /*0e00*/  SHFL.IDX PT, R2, R106, RZ, 0x1f ;  /* 0x00001fff6a027589 */ /* 0x000ea200000e0000 */
[----:B------:R-:W-:Y:S01]  /*0e10*/  NOP ;  /* 0x0000000000007918 */ /* 0x000fe20000000000 */
[----:B--2---:R-:W-:-:S13]  /*0e20*/  ISETP.NE.AND P0, PT, R2, 0x4, PT ;  /* 0x000000040200780c */ /* 0x004fda0003f05270 */
[----:B------:R-:W-:Y:S05]  /*0e30*/  @P0 BRA `(.L_x_13) ;  /* 0x00000000004c0947 */ /* 0x000fea0003800000 */
[----:B-1----:R-:W1:Y:S01]  /*0e40*/  S2UR UR5, SR_CgaCtaId ;  /* 0x00000000000579c3 */ /* 0x002e620000008800 */
[----:B------:R-:W-:Y:S01]  /*0e50*/  UMOV UR9, 0x100 ;  /* 0x0000010000097882 */ /* 0x000fe20000000000 */
[----:B------:R-:W-:Y:S01]  /*0e60*/  UMOV UR7, 0x400 ;  /* 0x0000040000077882 */ /* 0x000fe20000000000 */
[----:B------:R-:W-:Y:S01]  /*0e70*/  USEL UR9, UR9, 0xe0, UP2 ;  /* 0x000000e009097887 */ /* 0x000fe20009000000 */
[----:B------:R-:W-:Y:S01]  /*0e80*/  UMOV UR4, 0x1 ;  /* 0x0000000100047882 */ /* 0x000fe20000000000 */
[----:B------:R-:W-:Y:S01]  /*0e90*/  ELECT P0, URZ, PT ;  /* 0x0000000000ff782f */ /* 0x000fe20003800000 */
[----:B------:R-:W-:-:S04]  /*0ea0*/  UIADD3 UR10, UPT, UPT, -UR4, 0x100000, URZ ;  /* 0x00100000040a7890 */ /* 0x000fc8000fffe1ff */
[----:B------:R-:W-:Y:S02]  /*0eb0*/  USHF.L.U32 UR11, UR10, 0xb, URZ ;  /* 0x0000000b0a0b7899 */ /* 0x000fe400080006ff */
[----:B------:R-:W-:Y:S02]  /*0ec0*/  USHF.L.U32 UR10, UR10, 0x1, URZ ;  /* 0x000000010a0a7899 */ /* 0x000fe400080006ff */
[----:B------:R-:W-:-:S04]  /*0ed0*/  UIADD3 UR12, UPT, UPT, -UR9, 0x100000, URZ ;  /* 0x00100000090c7890 */ /* 0x000fc8000fffe1ff */
[----:B------:R-:W-:Y:S02]  /*0ee0*/  USHF.L.U32 UR13, UR12, 0xb, URZ ;  /* 0x0000000b0c0d7899 */ /* 0x000fe400080006ff */
[----:B------:R-:W-:Y:S02]  /*0ef0*/  USHF.L.U32 UR12, UR12, 0x1, URZ ;  /* 0x000000010c0c7899 */ /* 0x000fe400080006ff */
[----:B-1----:R-:W-:Y:S01]  /*0f00*/  ULEA UR5, UR5, UR7, 0x18 ;  /* 0x0000000705057291 */ /* 0x002fe2000f8ec0ff */
[----:B------:R-:W1:Y:S11]  /*0f10*/  FENCE.VIEW.ASYNC.S ;  /* 0x00000000000073c6 */ /* 0x000e760000000000 */
[----:B-1----:R2:W1:Y:S01]  /*0f20*/  SYNCS.EXCH.64 URZ, [UR5+0x310], UR10 ;  /* 0x0003100a05ff75b2 */ /* 0x0024620008000100 */
[----:B------:R2:W1:Y:S01]  /*0f30*/  SYNCS.EXCH.64 URZ, [UR5+0x320], UR12 ;  /* 0x0003200c05ff75b2 */ /* 0x0004620008000100 */
[----:B------:R2:W1:Y:S01]  /*0f40*/  SYNCS.EXCH.64 URZ, [UR5+0x318], UR10 ;  /* 0x0003180a05ff75b2 */ /* 0x0004620008000100 */
[----:B------:R2:W1:Y:S02]  /*0f50*/  SYNCS.EXCH.64 URZ, [UR5+0x328], UR12 ;  /* 0x0003280c05ff75b2 */ /* 0x0004640008000100 */
[----:B--2---:R-:W-:Y:S01]  /*0f60*/  NOP ;  /* 0x0000000000007918 */ /* 0x004fe20000000000 */
.L_x_13:
[----:B------:R-:W2:Y:S01]  /*0f70*/  SHFL.IDX PT, R2, R106, RZ, 0x1f ;  /* 0x00001fff6a027589 */ /* 0x000ea200000e0000 */
[----:B------:R-:W-:Y:S01]  /*0f80*/  NOP ;  /* 0x0000000000007918 */ /* 0x000fe20000000000 */
[----:B--2---:R-:W-:-:S13]  /*0f90*/  ISETP.NE.AND P0, PT, R2, 0x5, PT ;  /* 0x000000050200780c */ /* 0x004fda0003f05270 */
[----:B------:R-:W-:Y:S05]  /*0fa0*/  @P0 BRA `(.L_x_14) ;  /* 0x0000000000580947 */ /* 0x000fea0003800000 */
[----:B-1----:R-:W1:Y:S01]  /*0fb0*/  S2UR UR7, SR_CgaCtaId ;  /* 0x00000000000779c3 */ /* 0x002e620000008800 */
        /* <DEDUP_REMOVED lines=12> */
[----:B-1----:R2:W1:Y:S01]  /*1080*/  SYNCS.EXCH.64 URZ, [UR7+0x330], UR10 ;  /* 0x0003300a07ff75b2 */ /* 0x0024620008000100 */
[----:B------:R2:W1:Y:S01]  /*1090*/  SYNCS.EXCH.64 URZ, [UR7+0x350], UR4 ;  /* 0x0003500407ff75b2 */ /* 0x0004620008000100 */
[----:B------:R2:W1:Y:S01]  /*10a0*/  SYNCS.EXCH.64 URZ, [UR7+0x338], UR10 ;  /* 0x0003380a07ff75b2 */ /* 0x0004620008000100 */
[----:B------:R2:W1:Y:S01]  /*10b0*/  SYNCS.EXCH.64 URZ, [UR7+0x358], UR4 ;  /* 0x0003580407ff75b2 */ /* 0x0004620008000100 */
[----:B------:R2:W1:Y:S01]  /*10c0*/  SYNCS.EXCH.64 URZ, [UR7+0x340], UR10 ;  /* 0x0003400a07ff75b2 */ /* 0x0004620008000100 */
[----:B------:R2:W1:Y:S01]  /*10d0*/  SYNCS.EXCH.64 URZ, [UR7+0x360], UR4 ;  /* 0x0003600407ff75b2 */ /* 0x0004620008000100 */
[----:B------:R2:W1:Y:S01]  /*10e0*/  SYNCS.EXCH.64 URZ, [UR7+0x348], UR10 ;  /* 0x0003480a07ff75b2 */ /* 0x0004620008000100 */
[----:B------:R2:W1:Y:S02]  /*10f0*/  SYNCS.EXCH.64 URZ, [UR7+0x368], UR4 ;  /* 0x0003680407ff75b2 */ /* 0x0004640008000100 */
[----:B--2---:R-:W-:Y:S01]  /*1100*/  NOP ;  /* 0x0000000000007918 */ /* 0x004fe20000000000 */
.L_x_14:
        /* <DEDUP_REMOVED lines=18> */
.L_x_15:
[----:B-1----:R-:W1:Y:S01]  /*1230*/  S2UR UR5, SR_CTAID.X ;  /* 0x00000000000579c3 */ /* 0x002e620000002500 */
[----:B------:R-:W-:-:S05]  /*1240*/  CS2R.32 R101, SR_CgaSize ;  /* 0x0000000000657805 */ /* 0x000fca0000008a00 */
[----:B------:R-:W-:-:S05]  /*1250*/  IMAD R101, R101, -0xa0, RZ ;  /* 0xffffff6065657824 */ /* 0x000fca00078e02ff */
[----:B------:R-:W-:-:S14]  /*1260*/  R2UR UR9, R101 ;  /* 0x00000000650972ca */ /* 0x000fdc00000e0000 */
[----:B------:R-:W2:Y:S01]  /*1270*/  LDCU UR9, c[0x0][UR9+0x2b0] ;  /* 0x00005600090977ac */ /* 0x000ea20008000800 */
[----:B------:R-:W-:Y:S01]  /*1280*/  NOP ;  /* 0x0000000000007918 */ /* 0x000fe20000000000 */
[----:B------:R-:W-:-:S05]  /*1290*/  CS2R.32 R101, SR_CgaSize ;  /* 0x0000000000657805 */ /* 0x000fca0000008a00 */
[----:B------:R-:W-:-:S05]  /*12a0*/  IMAD R101, R101, -0xa0, RZ ;  /* 0xffffff6065657824 */ /* 0x000fca00078e02ff */
[----:B------:R-:W-:-:S14]  /*12b0*/  R2UR UR7, R101 ;  /* 0x00000000650772ca */ /* 0x000fdc00000e0000 */
[----:B------:R-:W3:Y:S01]  /*12c0*/  LDCU UR7, c[0x0][UR7+0x2b4] ;  /* 0x00005680070777ac */ /* 0x000ee20008000800 */
[----:B------:R-:W4:Y:S08]  /*12d0*/  S2UR UR4, SR_CTAID.Y ;  /* 0x00000000000479c3 */ /* 0x000f300000002600 */
[----:B------:R-:W3:Y:S01]  /*12e0*/  LDC R9, c[0x0][0xb24] ;  /* 0x0002c900ff097b82 */ /* 0x000ee20000000800 */
[----:B-1----:R-:W-:-:S02]  /*12f0*/  I2FP.F32.U32 R5, UR5 ;  /* 0x0000000500057c45 */ /* 0x002fc40008201000 */
[----:B------:R-:W-:-:S05]  /*1300*/  CS2R.32 R3, SR_CgaSize ;  /* 0x0000000000037805 */ /* 0x000fca0000008a00 */
[----:B------:R-:W-:-:S06]  /*1310*/  IMAD R3, R3, -0xa0, RZ ;  /* 0xffffff6003037824 */ /* 0x000fcc00078e02ff */
[----:B------:R-:W1:Y:S01]  /*1320*/  LDC R3, c[0x0][R3+0x2a0] ;  /* 0x0000a80003037b82 */ /* 0x000e620000000800 */
[----:B------:R-:W-:Y:S01]  /*1330*/  MOV R101, UR5 ;  /* 0x0000000500657c02 */ /* 0x000fe20008000f00 */
[----:B--2---:R-:W-:Y:S01]  /*1340*/  FMUL R5, R5, UR9 ;  /* 0x0000000905057c20 */ /* 0x004fe20008400000 */
[----:B----4-:R-:W-:Y:S02]  /*1350*/  I2FP.F32.U32 R4, UR4 ;  /* 0x0000000400047c45 */ /* 0x010fe40008201000 */
[----:B------:R-:W-:-:S05]  /*1360*/  CS2R.32 R2, SR_CgaSize ;  /* 0x0000000000027805 */ /* 0x000fca0000008a00 */
[----:B------:R-:W-:-:S06]  /*1370*/  IMAD R2, R2, -0xa0, RZ ;  /* 0xffffff6002027824 */ /* 0x000fcc00078e02ff */
[----:B------:R-:W2:Y:S01]  /*1380*/  LDC R2, c[0x0][R2+0x2a4] ;  /* 0x0000a90002027b82 */ /* 0x000ea20000000800 */
[----:B------:R-:W4:Y:S01]  /*1390*/  F2I.U32.TRUNC.NTZ R98, R5 ;  /* 0x0000000500627305 */ /* 0x000f22000020f000 */
[----:B------:R-:W-:Y:S01]  /*13a0*/  MOV R99, UR4 ;  /* 0x0000000400637c02 */ /* 0x000fe20008000f00 */
[----:B---3--:R-:W-:-:S05]  /*13b0*/  FMUL R4, R4, UR7 ;  /* 0x0000000704047c20 */ /* 0x008fca0008400000 */
[----:B------:R-:W-:Y:S01]  /*13c0*/  BAR.SYNC.DEFER_BLOCKING 0x0 ;  /* 0x0000000000007b1d */ /* 0x000fe20000010000 */
[----:B------:R-:W-:-:S05]  /*13d0*/  ISETP.GE.AND P0, PT, R9, 0x1, PT ;  /* 0x000000010900780c */ /* 0x000fca0003f06270 */
[----:B------:R-:W3:Y:S02]  /*13e0*/  F2I.U32.TRUNC.NTZ R91, R4 ;  /* 0x00000004005b7305 */ /* 0x000ee4000020f000 */
[----:B------:R-:W2:Y:S01]  /*13f0*/  S2UR UR36, SR_CTAID.Z ;  /* 0x00000000002479c3 */ /* 0x000ea20000002700 */
[----:B----4-:R-:W-:-:S05]  /*1400*/  IADD3 R98, PT, PT, -R98, RZ, RZ ;  /* 0x000000ff62627210 */ /* 0x010fca0007ffe1ff */
[----:B-1----:R-:W-:Y:S01]  /*1410*/  IMAD R98, R3, R98, UR5 ;  /* 0x0000000503627e24 */ /* 0x002fe2000f8e0262 */
[----:B---3--:R-:W-:-:S05]  /*1420*/  IADD3 R91, PT, PT, -R91, RZ, RZ ;  /* 0x000000ff5b5b7210 */ /* 0x008fca0007ffe1ff */
[----:B--2---:R-:W-:Y:S01]  /*1430*/  IMAD R91, R2, R91, UR4 ;  /* 0x00000004025b7e24 */ /* 0x004fe2000f8e025b */
[----:B------:R-:W-:Y:S06]  /*1440*/  @!P0 BRA `(.L_x_16) ;  /* 0x0000000000b88947 */ /* 0x000fec0003800000 */
[----:B------:R-:W1:Y:S01]  /*1450*/  LDC.64 R4, c[0x0][0xb18] ;  /* 0x0002c600ff047b82 */ /* 0x000e620000000a00 */
[----:B------:R-:W-:-:S07]  /*1460*/  ISETP.NE.AND P0, PT, R9, 0x1, PT ;  /* 0x000000010900780c */ /* 0x000fce0003f05270 */
[----:B------:R-:W2:Y:S08]  /*1470*/  LDC R10, c[0x0][0xb0c] ;  /* 0x0002c300ff0a7b82 */ /* 0x000eb00000000800 */
[----:B------:R-:W3:Y:S08]  /*1480*/  LDC R11, c[0x0][0x370] ;  /* 0x0000dc00ff0b7b82 */ /* 0x000ef00000000800 */
[----:B------:R-:W4:Y:S01]  /*1490*/  LDC R12, c[0x0][0x374] ;  /* 0x0000dd00ff0c7b82 */ /* 0x000f220000000800 */
[----:B-1----:R-:W-:-:S07]  /*14a0*/  ISETP.NE.AND P1, PT, R4, 0x1, PT ;  /* 0x000000010400780c */ /* 0x002fce0003f25270 */
[----:B------:R-:W3:Y:S01]  /*14b0*/  LDC.64 R6, c[0x0][0xb10] ;  /* 0x0002c400ff067b82 */ /* 0x000ee20000000a00 */
[----:B--2---:R-:W-:-:S07]  /*14c0*/  ISETP.NE.AND P2, PT, R10, 0x1, PT ;  /* 0x000000010a00780c */ /* 0x004fce0003f45270 */
[----:B------:R-:W1:Y:S08]  /*14d0*/  LDC R8, c[0x0][0xb20] ;  /* 0x0002c800ff087b82 */ /* 0x000e700000000800 */
[----:B------:R-:W2:Y:S01]  /*14e0*/  LDC.64 R2, c[0x0][0xb28] ;  /* 0x0002ca00ff027b82 */ /* 0x000ea20000000a00 */
[----:B----4-:R-:W-:-:S04]  /*14f0*/  IMAD.HI.U32 R13, R12, R5, RZ ;  /* 0x000000050c0d7227 */ /* 0x010fc800078e00ff */
[----:B------:R-:W-:-:S04]  /*1500*/  IMAD.HI.U32 R5, R99, R5, RZ ;  /* 0x0000000563057227 */ /* 0x000fc800078e00ff */
[----:B---3--:R-:W-:-:S04]  /*1510*/  IMAD.HI.U32 R14, R11, R6, RZ ;  /* 0x000000060b0e7227 */ /* 0x008fc800078e00ff */
[----:B------:R-:W-:Y:S01]  /*1520*/  IMAD.HI.U32 R16, R101, R6, RZ ;  /* 0x0000000665107227 */ /* 0x000fe200078e00ff */
[-C--:B------:R-:W-:Y:S02]  /*1530*/  @P2 SHF.R.U32.HI R11, RZ, R7.reuse, R14 ;  /* 0x00000007ff0b2219 */ /* 0x080fe4000001160e */
[-C--:B-1----:R-:W-:Y:S02]  /*1540*/  @P1 SHF.R.U32.HI R12, RZ, R8.reuse, R13 ;  /* 0x00000008ff0c1219 */ /* 0x082fe4000001160d */
[----:B------:R-:W-:Y:S02]  /*1550*/  SHF.R.U32.HI R8, RZ, R8, R5 ;  /* 0x00000008ff087219 */ /* 0x000fe40000011605 */
[----:B------:R-:W-:Y:S02]  /*1560*/  SHF.R.U32.HI R16, RZ, R7, R16 ;  /* 0x00000007ff107219 */ /* 0x000fe40000011610 */
[----:B------:R-:W-:Y:S01]  /*1570*/  SEL R5, R99, R8, !P1 ;  /* 0x0000000863057207 */ /* 0x000fe20004800000 */
[----:B--2---:R-:W-:Y:S01]  /*1580*/  IMAD.HI.U32 R14, R12, R2, RZ ;  /* 0x000000020c0e7227 */ /* 0x004fe200078e00ff */
[----:B------:R-:W-:-:S03]  /*1590*/  SEL R7, R101, R16, !P2 ;  /* 0x0000001065077207 */ /* 0x000fc60005000000 */
[----:B------:R-:W-:Y:S01]  /*15a0*/  IMAD.HI.U32 R6, R11, R2, RZ ;  /* 0x000000020b067227 */ /* 0x000fe200078e00ff */
[----:B------:R-:W-:-:S04]  /*15b0*/  @P0 SHF.R.U32.HI R12, RZ, R3, R14 ;  /* 0x00000003ff0c0219 */ /* 0x000fc8000001160e */
[----:B------:R-:W-:Y:S01]  /*15c0*/  @P0 SHF.R.U32.HI R11, RZ, R3, R6 ;  /* 0x00000003ff0b0219 */ /* 0x000fe20000011606 */
[----:B------:R-:W-:-:S04]  /*15d0*/  IMAD R12, R12, R9, RZ ;  /* 0x000000090c0c7224 */ /* 0x000fc800078e02ff */
[----:B------:R-:W-:Y:S01]  /*15e0*/  IMAD R6, R11, R9, RZ ;  /* 0x000000090b067224 */ /* 0x000fe200078e02ff */
[----:B------:R-:W-:-:S04]  /*15f0*/  ISETP.GE.AND P1, PT, R5, R12, PT ;  /* 0x0000000c0500720c */ /* 0x000fc80003f26270 */
[----:B------:R-:W-:Y:S01]  /*1600*/  ISETP.GE.OR P1, PT, R7, R6, P1 ;  /* 0x000000060700720c */ /* 0x000fe20000f26670 */
[----:B------:R-:W-:-:S05]  /*1610*/  IMAD.HI.U32 R6, R5, R2, RZ ;  /* 0x0000000205067227 */ /* 0x000fca00078e00ff */
[----:B------:R-:W-:-:S04]  /*1620*/  SHF.R.U32.HI R6, RZ, R3, R6 ;  /* 0x00000003ff067219 */ /* 0x000fc80000011606 */
[----:B------:R-:W-:-:S03]  /*1630*/  SEL R6, R5, R6, !P0 ;  /* 0x0000000605067207 */ /* 0x000fc60004000000 */
[----:B------:R-:W-:Y:S01]  /*1640*/  @!P1 IMAD.HI.U32 R8, R7, R2, RZ ;  /* 0x0000000207089227 */ /* 0x000fe200078e00ff */
[----:B------:R-:W-:-:S04]  /*1650*/  IADD3 R2, PT, PT, -R6, RZ, RZ ;  /* 0x000000ff06027210 */ /* 0x000fc80007ffe1ff */
[----:B------:R-:W-:Y:S01]  /*1660*/  @!P1 SHF.R.U32.HI R8, RZ, R3, R8 ;  /* 0x00000003ff089219 */ /* 0x000fe20000011608 */
[----:B------:R-:W-:-:S03]  /*1670*/  IMAD R2, R9, R2, R5 ;  /* 0x0000000209027224 */ /* 0x000fc600078e0205 */
[----:B------:R-:W-:Y:S02]  /*1680*/  @!P1 SEL R3, R7, R8, !P0 ;  /* 0x0000000807039207 */ /* 0x000fe40004000000 */
[----:B------:R-:W-:-:S03]  /*1690*/  IADD3 R8, PT, PT, -R5, RZ, RZ ;  /* 0x000000ff05087210 */ /* 0x000fc60007ffe1ff */
[--C-:B------:R-:W-:Y:S02]  /*16a0*/  @!P1 IMAD.IADD R6, R6, 0x1, -R3.reuse ;  /* 0x0000000106069824 */ /* 0x100fe400078e0a03 */
[----:B------:R-:W-:Y:S01]  /*16b0*/  @!P1 IMAD R3, R2, R11, R3 ;  /* 0x0000000b02039224 */ /* 0x000fe200078e0203 */
[----:B------:R-:W-:Y:S01]  /*16c0*/  IADD3 R2, PT, PT, -R7, RZ, RZ ;  /* 0x000000ff07027210 */ /* 0x000fe20007ffe1ff */
[----:B------:R-:W-:Y:S02]  /*16d0*/  @!P1 IMAD R5, R6, R9, R7 ;  /* 0x0000000906059224 */ /* 0x000fe400078e0207 */
[----:B------:R-:W-:Y:S02]  /*16e0*/  IMAD R8, R4, R8, R99 ;  /* 0x0000000804087224 */ /* 0x000fe400078e0263 */
[----:B------:R-:W-:Y:S02]  /*16f0*/  @!P1 IMAD.MOV.U32 R7, RZ, RZ, R3 ;  /* 0x000000ffff079224 */ /* 0x000fe400078e0003 */
[----:B------:R-:W-:-:S02]  /*1700*/  IMAD R2, R10, R2, R101 ;  /* 0x000000020a027224 */ /* 0x000fc400078e0265 */
[----:B------:R-:W-:Y:S02]  /*1710*/  IMAD R99, R5, R4, R8 ;  /* 0x0000000405637224 */ /* 0x000fe400078e0208 */
[----:B------:R-:W-:Y:S02]  /*1720*/  IMAD R101, R7, R10, R2 ;  /* 0x0000000a07657224 */ /* 0x000fe400078e0202 */
.L_x_16:
[----:B------:R-:W1:Y:S01]  /*1730*/  LDCU UR4, c[0x0][0xb30] ;  /* 0x00016600ff0477ac */ /* 0x000e620008000800 */
[----:B------:R-:W2:Y:S08]  /*1740*/  S2UR UR37, SR_CgaCtaId ;  /* 0x00000000002579c3 */ /* 0x000eb00000008800 */
[----:B------:R-:W3:Y:S01]  /*1750*/  LDC R22, c[0x0][0xb24] ;  /* 0x0002c900ff167b82 */ /* 0x000ee20000000800 */
[----:B-1----:R-:W-:-:S09]  /*1760*/  UISETP.NE.AND UP1, UPT, UR4, 0x1, UPT ;  /* 0x000000010400788c */ /* 0x002fd2000bf25270 */
[----:B--2---:R-:W-:Y:S05]  /*1770*/  BRA.U UP1, `(.L_x_17) ;  /* 0x0000000101407547 */ /* 0x004fea000b800000 */
[----:B------:R-:W1:Y:S08]  /*1780*/  LDC.64 R4, c[0x0][0xb10] ;  /* 0x0002c400ff047b82 */ /* 0x000e700000000a00 */
[----:B------:R-:W2:Y:S08]  /*1790*/  LDC.64 R2, c[0x0][0xb18] ;  /* 0x0002c600ff027b82 */ /* 0x000eb00000000a00 */
[----:B------:R-:W4:Y:S08]  /*17a0*/  LDC R6, c[0x0][0xb20] ;  /* 0x0002c800ff067b82 */ /* 0x000f300000000800 */
[----:B------:R-:W3:Y:S01]  /*17b0*/  LDC R8, c[0x0][0xb0c] ;  /* 0x0002c300ff087b82 */ /* 0x000ee20000000800 */
[----:B-1----:R-:W-:-:S05]  /*17c0*/  IMAD.HI.U32 R4, R101, R4, RZ ;  /* 0x0000000465047227 */ /* 0x002fca00078e00ff */
[----:B------:R-:W-:Y:S01]  /*17d0*/  SHF.R.U32.HI R4, RZ, R5, R4 ;  /* 0x00000005ff047219 */ /* 0x000fe20000011604 */
[----:B--2---:R-:W-:Y:S01]  /*17e0*/  IMAD.HI.U32 R3, R99, R3, RZ ;  /* 0x0000000363037227 */ /* 0x004fe200078e00ff */
[----:B------:R-:W-:-:S04]  /*17f0*/  ISETP.NE.AND P0, PT, R2, 0x1, PT ;  /* 0x000000010200780c */ /* 0x000fc80003f05270 */
[----:B----4-:R-:W-:-:S04]  /*1800*/  SHF.R.U32.HI R6, RZ, R6, R3 ;  /* 0x00000006ff067219 */ /* 0x010fc80000011603 */
[----:B------:R-:W-:Y:S02]  /*1810*/  SEL R3, R99, R6, !P0 ;  /* 0x0000000663037207 */ /* 0x000fe40004000000 */
[----:B---3--:R-:W-:-:S04]  /*1820*/  ISETP.NE.AND P1, PT, R8, 0x1, PT ;  /* 0x000000010800780c */ /* 0x008fc80003f25270 */
[----:B------:R-:W-:-:S05]  /*1830*/  SEL R4, R101, R4, !P1 ;  /* 0x0000000465047207 */ /* 0x000fca0004800000 */
[----:B------:R-:W-:Y:S02]  /*1840*/  IMAD.IADD R5, R3, 0x1, -R4 ;  /* 0x0000000103057824 */ /* 0x000fe400078e0a04 */
[----:B------:R-:W-:Y:S02]  /*1850*/  IMAD.IADD R3, R4, 0x1, -R3 ;  /* 0x0000000104037824 */ /* 0x000fe400078e0a03 */
[----:B------:R-:W-:Y:S02]  /*1860*/  IMAD R101, R5, R8, R101 ;  /* 0x0000000805657224 */ /* 0x000fe400078e0265 */
[----:B------:R-:W-:-:S07]  /*1870*/  IMAD R99, R3, R2, R99 ;  /* 0x0000000203637224 */ /* 0x000fce00078e0263 */
.L_x_17:
[----:B------:R-:W-:Y:S01]  /*1880*/  BAR.SYNC.DEFER_BLOCKING 0x0 ;  /* 0x0000000000007b1d */ /* 0x000fe20000010000 */
[----:B------:R-:W-:Y:S01]  /*1890*/  UISETP.NE.AND UP1, UPT, UR8, 0x2, UPT ;  /* 0x000000020800788c */ /* 0x000fe2000bf25270 */
[----:B------:R-:W-:Y:S02]  /*18a0*/  ISETP.NE.OR P5, PT, R0, 0x2, !P5 ;  /* 0x000000020000780c */ /* 0x000fe40006fa5670 */
[----:B------:R-:W-:-:S06]  /*18b0*/  LOP3.LUT R2, R111, 0x1f, RZ, 0xc0, !PT ;  /* 0x0000001f6f027812 */ /* 0x000fcc00078ec0ff */
[----:B------:R-:W-:Y:S05]  /*18c0*/  BRA.U UP1, `(.L_x_18) ;  /* 0x0000002901687547 */ /* 0x000fea000b800000 */
[----:B------:R-:W1:Y:S01]  /*18d0*/  LDCU UR15, c[0x0][0x38c] ;  /* 0x00007180ff0f77ac */ /* 0x000e620008000800 */
[----:B------:R-:W2:Y:S01]  /*18e0*/  LDC R9, c[0x0][0x370] ;  /* 0x0000dc00ff097b82 */ /* 0x000ea20000000800 */
[----:B------:R-:W-:Y:S01]  /*18f0*/  PLOP3.LUT P1, PT, PT, PT, UP2, 0x80, 0x8 ;  /* 0x000000000008781c */ /* 0x000fe20003f2f028 */
[----:B------:R-:W-:Y:S01]  /*1900*/  IMAD.MOV.U32 R15, RZ, RZ, 0x1 ;  /* 0x00000001ff0f7424 */ /* 0x000fe200078e00ff */
[----:B------:R-:W-:Y:S01]  /*1910*/  ISETP.EQ.OR P4, PT, R2, RZ, P5 ;  /* 0x000000ff0200720c */ /* 0x000fe20002f82670 */
[----:B------:R-:W-:Y:S01]  /*1920*/  IMAD.MOV.U32 R14, RZ, RZ, RZ ;  /* 0x000000ffff0e7224 */ /* 0x000fe200078e00ff */
[----:B------:R-:W-:Y:S02]  /*1930*/  PLOP3.LUT P1, PT, P1, PT, PT, 0x8, 0x80 ;  /* 0x000000000080781c */ /* 0x000fe40000f2e170 */
[----:B------:R-:W-:Y:S01]  /*1940*/  CS2R R12, SRZ ;  /* 0x00000000000c7805 */ /* 0x000fe2000001ff00 */
[----:B------:R-:W-:Y:S01]  /*1950*/  IMAD.MOV.U32 R10, RZ, RZ, 0x1 ;  /* 0x00000001ff0a7424 */ /* 0x000fe200078e00ff */
[----:B------:R-:W4:Y:S01]  /*1960*/  LDC R0, c[0x0][0x374] ;  /* 0x0000dd00ff007b82 */ /* 0x000f220000000800 */
[----:B------:R-:W2:Y:S01]  /*1970*/  LDCU.64 UR24, c[0x0][0x348] ;  /* 0x00006900ff1877ac */ /* 0x000ea20008000a00 */
[----:B------:R-:W-:Y:S01]  /*1980*/  UMOV UR13, URZ ;  /* 0x000000ff000d7c82 */ /* 0x000fe20008000000 */
[----:B-1----:R-:W-:-:S04]  /*1990*/  UIADD3 UR5, UPT, UPT, UR15, 0x1f, URZ ;  /* 0x0000001f0f057890 */ /* 0x002fc8000fffe0ff */
[----:B------:R-:W-:-:S04]  /*19a0*/  USHF.R.S32.HI UR4, URZ, 0x1f, UR5 ;  /* 0x0000001fff047899 */ /* 0x000fc80008011405 */
[----:B------:R-:W-:-:S04]  /*19b0*/  ULEA.HI UR4, UR4, UR5, URZ, 0x5 ;  /* 0x0000000504047291 */ /* 0x000fc8000f8f28ff */
[----:B------:R-:W-:Y:S02]  /*19c0*/  USHF.R.S32.HI UR22, URZ, 0x5, UR4 ;  /* 0x00000005ff167899 */ /* 0x000fe40008011404 */
[----:B------:R-:W-:Y:S02]  /*19d0*/  UIADD3 UR4, UPT, UPT, UR15, -0x1, URZ ;  /* 0xffffffff0f047890 */ /* 0x000fe4000fffe0ff */
[----:B------:R-:W-:Y:S02]  /*19e0*/  UISETP.LT.U32.AND UP0, UPT, UR22, 0x2f, UPT ;  /* 0x0000002f1600788c */ /* 0x000fe4000bf01070 */
[----:B------:R-:W-:Y:S02]  /*19f0*/  UISETP.GE.U32.AND UP1, UPT, UR4, -0x3f, UPT ;  /* 0xffffffc10400788c */ /* 0x000fe4000bf26070 */
[----:B------:R-:W-:Y:S02]  /*1a00*/  USEL UR21, UR22, 0x2f, UP0 ;  /* 0x0000002f16157887 */ /* 0x000fe40008000000 */
[----:B------:R-:W-:-:S02]  /*1a10*/  UIADD3 UR15, UPT, UPT, UR15, 0x3e, URZ ;  /* 0x0000003e0f0f7890 */ /* 0x000fc4000fffe0ff */
[----:B------:R-:W-:Y:S02]  /*1a20*/  UIADD3 UR7, UPT, UPT, UR21, -0x1, URZ ;  /* 0xffffffff15077890 */ /* 0x000fe4000fffe0ff */
[----:B------:R-:W-:-:S03]  /*1a30*/  UIADD3 UR14, UPT, UPT, UR22, -UR21, URZ ;  /* 0x80000015160e7290 */ /* 0x000fc6000fffe0ff */
[----:B------:R-:W-:-:S04]  /*1a40*/  @UP1 UIADD3 UR7, UPT, UPT, UR21, URZ, URZ ;  /* 0x000000ff15071290 */ /* 0x000fc8000fffe0ff */
[----:B--2---:R-:W-:-:S12]  /*1a50*/  UIADD3 UR7, UPT, UPT, UR7, 0x1, URZ ;  /* 0x0000000107077890 */ /* 0x004fd8000fffe0ff */
.L_x_36:
[----:B------:R-:W-:Y:S01]  /*1a60*/  UISETP.NE.AND UP0, UPT, UR37, URZ, UPT ;  /* 0x000000ff2500728c */ /* 0x000fe2000bf05270 */
[----:B------:R-:W1:Y:S08]  /*1a70*/  S2UR UR37, SR_CgaCtaId ;  /* 0x00000000002579c3 */ /* 0x000e700000008800 */
[----:B------:R-:W-:Y:S05]  /*1a80*/  BRA.U UP0, `(.L_x_19) ;  /* 0x0000000100347547 */ /* 0x000fea000b800000 */
[----:B------:R-:W2:Y:S01]  /*1a90*/  S2R R2, SR_CgaCtaId ;  /* 0x0000000000027919 */ /* 0x000ea20000008800 */
[----:B------:R-:W-:-:S04]  /*1aa0*/  MOV R3, 0x400 ;  /* 0x0000040000037802 */ /* 0x000fc80000000f00 */
[----:B--2---:R-:W-:Y:S02]  /*1ab0*/  LEA R3, R2, R3, 0x18 ;  /* 0x0000000302037211 */ /* 0x004fe400078ec0ff */
[----:B------:R-:W-:-:S03]  /*1ac0*/  SHF.L.U32 R2, R10, 0x1f, RZ ;  /* 0x0000001f0a027819 */ /* 0x000fc600000006ff */
[----:B------:R-:W-:-:S04]  /*1ad0*/  IMAD R3, R12, 0x8, R3 ;  /* 0x000000080c037824 */ /* 0x000fc800078e0203 */
[----:B------:R-:W2:Y:S02]  /*1ae0*/  SYNCS.PHASECHK.TRANS64.TRYWAIT P0, [R3+URZ+0x380], R2 ;  /* 0x00038002030075a7 */ /* 0x000ea400080011ff */
[----:B--2---:R-:W-:Y:S05]  /*1af0*/  @!P0 BRA `(.L_x_20) ;  /* 0x0000006800dc8947 */ /* 0x004fea0003800000 */
.L_x_138:
[----:B------:R-:W-:Y:S01]  /*1b00*/  VIADD R12, R12, 0x1 ;  /* 0x000000010c0c7836 */ /* 0x000fe20000000000 */
[----:B------:R2:W-:Y:S04]  /*1b10*/  SYNCS.ARRIVE.TRANS64.A1T0 RZ, [R3+URZ+0x370], RZ ;  /* 0x000370ff03ff79a7 */ /* 0x0005e800081000ff */
[----:B------:R-:W-:-:S04]  /*1b20*/  ISETP.NE.AND P0, PT, R12, 0x2, PT ;  /* 0x000000020c00780c */ /* 0x000fc80003f05270 */
[----:B------:R-:W-:Y:S02]  /*1b30*/  SEL R12, R12, RZ, P0 ;  /* 0x000000ff0c0c7207 */ /* 0x000fe40000000000 */
[----:B--2---:R-:W-:-:S04]  /*1b40*/  SEL R3, RZ, 0x1, P0 ;  /* 0x00000001ff037807 */ /* 0x004fc80000000000 */
[----:B------:R-:W-:-:S07]  /*1b50*/  LOP3.LUT R10, R10, R3, RZ, 0x3c, !PT ;  /* 0x000000030a0a7212 */ /* 0x000fce00078e3cff */
.L_x_19:
[----:B------:R-:W-:Y:S01]  /*1b60*/  UMOV UR4, 0x400 ;  /* 0x0000040000047882 */ /* 0x000fe20000000000 */
[----:B------:R-:W-:Y:S01]  /*1b70*/  SHF.L.U32 R2, R15, 0x1f, RZ ;  /* 0x0000001f0f027819 */ /* 0x000fe200000006ff */
[----:B-1----:R-:W-:Y:S01]  /*1b80*/  ULEA UR4, UR37, UR4, 0x18 ;  /* 0x0000000425047291 */ /* 0x002fe2000f8ec0ff */
[----:B------:R-:W-:Y:S01]  /*1b90*/  R2UR UR35, R101 ;  /* 0x00000000652372ca */ /* 0x000fe200000e0000 */
[----:B------:R-:W-:Y:S01]  /*1ba0*/  UISETP.GE.U32.AND UP0, UPT, UR15, 0x3f, UPT ;  /* 0x0000003f0f00788c */ /* 0x000fe2000bf06070 */
[----:B------:R-:W-:Y:S01]  /*1bb0*/  R2UR UR11, R99 ;  /* 0x00000000630b72ca */ /* 0x000fe200000e0000 */
[----:B------:R-:W-:Y:S01]  /*1bc0*/  ULEA UR5, UR13, UR4, 0x3 ;  /* 0x000000040d057291 */ /* 0x000fe2000f8e18ff */
[----:B------:R-:W-:-:S08]  /*1bd0*/  UMOV UR23, URZ ;  /* 0x000000ff00177c82 */ /* 0x000fd00008000000 */
[----:B------:R1:W2:Y:S01]  /*1be0*/  SYNCS.PHASECHK.TRANS64.TRYWAIT P0, [UR5+0x178], R2 ;  /* 0x00017802ff0075a7 */ /* 0x0002a20008001105 */
[----:B------:R-:W-:Y:S02]  /*1bf0*/  USHF.L.U32 UR35, UR35, 0x6, URZ ;  /* 0x0000000623237899 */ /* 0x000fe400080006ff */
[----:B------:R-:W-:Y:S01]  /*1c00*/  UIMAD UR11, UR11, 0x50, URZ ;  /* 0x000000500b0b78a4 */ /* 0x000fe2000f8e02ff */
[----:B------:R-:W-:Y:S11]  /*1c10*/  BRA.U !UP0, `(.L_x_21) ;  /* 0x0000000108a87547 */ /* 0x000ff6000b800000 */
[----:B------:R-:W-:Y:S01]  /*1c20*/  UMOV UR16, URZ ;  /* 0x000000ff00107c82 */ /* 0x000fe20008000000 */
[----:B------:R-:W-:-:S05]  /*1c30*/  UMOV UR6, UR13 ;  /* 0x0000000d00067c82 */ /* 0x000fca0008000000 */
.L_x_26:
[----:B--2---:R-:W-:Y:S01]  /*1c40*/  @!P5 MOV R3, 0x1200 ;  /* 0x000012000003d802 */ /* 0x004fe20000000f00 */
[----:B-1----:R-:W-:Y:S01]  /*1c50*/  ULEA UR33, UR6, UR4, 0x3 ;  /* 0x0000000406217291 */ /* 0x002fe2000f8e18ff */
[----:B--2---:R-:W-:Y:S11]  /*1c60*/  @P0 BRA `(.L_x_22) ;  /* 0x00000000000c0947 */ /* 0x004ff60003800000 */
[----:B------:R-:W-:Y:S04]  /*1c70*/  SHF.L.U32 R5, R15, 0x1f, RZ ;  /* 0x0000001f0f057819 */ /* 0x000fe800000006ff */
[----:B------:R-:W2:Y:S02]  /*1c80*/  SYNCS.PHASECHK.TRANS64.TRYWAIT P0, [UR33+0x178], R5 ;  /* 0x00017805ff0075a7 */ /* 0x000ea40008001121 */
[----:B--2---:R-:W-:Y:S05]  /*1c90*/  @!P0 BRA `(.L_x_23) ;  /* 0x0000006800888947 */ /* 0x004fea0003800000 */
.L_x_22:
[----:B------:R2:W-:Y:S01]  /*1ca0*/  @!P5 SYNCS.ARRIVE.TRANS64 RZ, [UR33], R3 ;  /* 0x00000003ffffd9a7 */ /* 0x0005e20008000021 */
[----:B------:R-:W-:Y:S04]  /*1cb0*/  BSSY.RECONVERGENT B0, `(.L_x_24) ;  /* 0x0000003000007945 */ /* 0x000fe80003800200 */
[----:B------:R-:W-:Y:S05]  /*1cc0*/  @P4 BRA `(.L_x_25) ;  /* 0x0000000000044947 */ /* 0x000fea0003800000 */
[----:B------:R-:W-:Y:S05]  /*1cd0*/  BPT.TRAP 0x1 ;  /* 0x000000040000795c */ /* 0x000fea0000300000 */
.L_x_25:
[----:B------:R-:W-:Y:S05]  /*1ce0*/  BSYNC.RECONVERGENT B0 ;  /* 0x0000000000007941 */ /* 0x000fea0003800200 */
.L_x_24:
[----:B------:R-:W-:Y:S02]  /*1cf0*/  UIADD3 UR13, UPT, UPT, UR6, 0x1, URZ ;  /* 0x00000001060d7890 */ /* 0x000fe4000fffe0ff */
[----:B------:R-:W-:Y:S02]  /*1d00*/  UIADD3 UR18, UP1, UPT, UR24, 0x80, URZ ;  /* 0x0000008018127890 */ /* 0x000fe4000ff3e0ff */
[----:B------:R-:W-:Y:S02]  /*1d10*/  UISETP.NE.AND UP0, UPT, UR13, 0x2f, UPT ;  /* 0x0000002f0d00788c */ /* 0x000fe4000bf05270 */
[----:B------:R-:W-:Y:S02]  /*1d20*/  ULEA UR32, UR6, UR4, 0xb ;  /* 0x0000000406207291 */ /* 0x000fe4000f8e58ff */
[----:B------:R-:W-:Y:S02]  /*1d30*/  USEL UR9, URZ, 0x1, UP0 ;  /* 0x00000001ff097887 */ /* 0x000fe40008000000 */
[----:B------:R-:W-:Y:S02]  /*1d40*/  USEL UR13, UR13, URZ, UP0 ;  /* 0x000000ff0d0d7287 */ /* 0x000fe40008000000 */
[----:B------:R-:W-:Y:S02]  /*1d50*/  USHF.L.U32 UR34, UR16, 0x5, URZ ;  /* 0x0000000510227899 */ /* 0x000fe400080006ff */
[----:B------:R-:W-:Y:S01]  /*1d60*/  ULEA UR8, UR13, UR4, 0x3 ;  /* 0x000000040d087291 */ /* 0x000fe2000f8e18ff */
[----:B------:R-:W-:Y:S01]  /*1d70*/  LOP3.LUT R15, R15, UR9, RZ, 0x3c, !PT ;  /* 0x000000090f0f7c12 */ /* 0x000fe2000f8e3cff */
[----:B------:R-:W-:Y:S02]  /*1d80*/  UIADD3.X UR19, UPT, UPT, URZ, UR25, URZ, UP1, !UPT ;  /* 0x00000019ff137290 */ /* 0x000fe40008ffe4ff */
[----:B------:R-:W-:Y:S01]  /*1d90*/  UIADD3 UR32, UPT, UPT, UR32, 0x2c80, URZ ;  /* 0x00002c8020207890 */ /* 0x000fe2000fffe0ff */
[----:B-1----:R-:W-:Y:S01]  /*1da0*/  SHF.L.U32 R2, R15, 0x1f, RZ ;  /* 0x0000001f0f027819 */ /* 0x002fe200000006ff */
[----:B------:R-:W-:Y:S02]  /*1db0*/  UIMAD UR5, UR6, 0xa00, UR4 ;  /* 0x00000a00060578a4 */ /* 0x000fe4000f8e0204 */
[----:B------:R-:W-:Y:S01]  /*1dc0*/  UIADD3 UR26, UP0, UPT, UR24, 0x180, URZ ;  /* 0x00000180181a7890 */ /* 0x000fe2000ff1e0ff */
[----:B------:R1:W1:Y:S01]  /*1dd0*/  SYNCS.PHASECHK.TRANS64.TRYWAIT P0, [UR8+0x178], R2 ;  /* 0x00017802ff0075a7 */ /* 0x0002620008001108 */
[----:B------:R-:W-:Y:S01]  /*1de0*/  UMOV UR28, 0x0 ;  /* 0x00000000001c7882 */ /* 0x000fe20000000000 */
[----:B------:R-:W-:Y:S01]  /*1df0*/  UMOV UR29, 0x10000000 ;  /* 0x10000000001d7882 */ /* 0x000fe20000000000 */
[----:B------:R-:W-:Y:S01]  /*1e00*/  UIADD3 UR8, UPT, UPT, UR5, 0x1a480, URZ ;  /* 0x0001a48005087890 */ /* 0x000fe2000fffe0ff */
[----:B------:R1:W-:Y:S01]  /*1e10*/  UTMALDG.3D [UR32], [UR18], desc[UR28] ;  /* 0x00001c20120075b4 */ /* 0x0003e20008011000 */
[----:B------:R-:W-:Y:S02]  /*1e20*/  UIADD3.X UR27, UPT, UPT, URZ, UR25, URZ, UP0, !UPT ;  /* 0x00000019ff1b7290 */ /* 0x000fe400087fe4ff */
[----:B------:R-:W-:Y:S01]  /*1e30*/  UIADD3 UR16, UPT, UPT, UR16, 0x1, URZ ;  /* 0x0000000110107890 */ /* 0x000fe2000fffe0ff */
[----:B------:R-:W-:Y:S01]  /*1e40*/  UMOV UR12, UR36 ;  /* 0x00000024000c7c82 */ /* 0x000fe20008000000 */
[----:B------:R-:W-:Y:S01]  /*1e50*/  UMOV UR9, UR33 ;  /* 0x0000002100097c82 */ /* 0x000fe20008000000 */
[----:B------:R-:W-:Y:S01]  /*1e60*/  UMOV UR10, UR34 ;  /* 0x00000022000a7c82 */ /* 0x000fe20008000000 */
[----:B------:R-:W-:Y:S03]  /*1e70*/  UISETP.NE.AND UP0, UPT, UR16, UR7, UPT ;  /* 0x000000071000728c */ /* 0x000fe6000bf05270 */
[----:B------:R1:W-:Y:S01]  /*1e80*/  UTMALDG.3D [UR8], [UR26], desc[UR28] ;  /* 0x00001c081a0075b4 */ /* 0x0003e20008011000 */
[----:B------:R-:W-:Y:S01]  /*1e90*/  UMOV UR23, UR7 ;  /* 0x0000000700177c82 */ /* 0x000fe20008000000 */
[----:B------:R-:W-:Y:S04]  /*1ea0*/  UMOV UR6, UR13 ;  /* 0x0000000d00067c82 */ /* 0x000fe80008000000 */
[----:B------:R-:W-:Y:S05]  /*1eb0*/  BRA.U UP0, `(.L_x_26) ;  /* 0xfffffffd00607547 */ /* 0x000fea000b83ffff */
.L_x_21:
[----:B------:R-:W-:Y:S01]  /*1ec0*/  ULEA UR5, UR13, UR4, 0x3 ;  /* 0x000000040d057291 */ /* 0x000fe2000f8e18ff */
[----:B-1----:R-:W-:Y:S01]  /*1ed0*/  SHF.L.U32 R2, R15, 0x1f, RZ ;  /* 0x0000001f0f027819 */ /* 0x002fe200000006ff */
[----:B------:R-:W-:Y:S01]  /*1ee0*/  @!P1 SYNCS.ARRIVE.TRANS64.A1T0 RZ, [UR4+0x308], RZ ;  /* 0x000308ffffff99a7 */ /* 0x000fe20008100004 */
[----:B------:R-:W-:-:S06]  /*1ef0*/  UISETP.GT.AND UP0, UPT, UR22, UR21, UPT ;  /* 0x000000151600728c */ /* 0x000fcc000bf04270 */
[----:B--2---:R1:W2:Y:S03]  /*1f00*/  SYNCS.PHASECHK.TRANS64.TRYWAIT P0, [UR5+0x178], R2 ;  /* 0x00017802ff0075a7 */ /* 0x0042a60008001105 */
[----:B------:R-:W-:Y:S05]  /*1f10*/  BRA.U !UP0, `(.L_x_27) ;  /* 0x0000000108ac7547 */ /* 0x000fea000b800000 */
[----:B------:R-:W-:Y:S01]  /*1f20*/  UIADD3 UR26, UPT, UPT, UR14, UR23, URZ ;  /* 0x000000170e1a7290 */ /* 0x000fe2000fffe0ff */
[----:B------:R-:W-:-:S11]  /*1f30*/  UMOV UR6, UR13 ;  /* 0x0000000d00067c82 */ /* 0x000fd60008000000 */
.L_x_32:
[----:B--2---:R-:W-:Y:S01]  /*1f40*/  @!P5 MOV R3, 0x1200 ;  /* 0x000012000003d802 */ /* 0x004fe20000000f00 */
[----:B-1----:R-:W-:Y:S01]  /*1f50*/  ULEA UR17, UR6, UR4, 0x3 ;  /* 0x0000000406117291 */ /* 0x002fe2000f8e18ff */
[----:B--2---:R-:W-:Y:S11]  /*1f60*/  @P0 BRA `(.L_x_28) ;  /* 0x00000000000c0947 */ /* 0x004ff60003800000 */
[----:B------:R-:W-:Y:S04]  /*1f70*/  SHF.L.U32 R5, R15, 0x1f, RZ ;  /* 0x0000001f0f057819 */ /* 0x000fe800000006ff */
[----:B------:R-:W2:Y:S02]  /*1f80*/  SYNCS.PHASECHK.TRANS64.TRYWAIT P0, [UR17+0x178], R5 ;  /* 0x00017805ff0075a7 */ /* 0x000ea40008001111 */
[----:B--2---:R-:W-:Y:S05]  /*1f90*/  @!P0 BRA `(.L_x_29) ;  /* 0x0000006400e08947 */ /* 0x004fea0003800000 */
.L_x_28:
[----:B------:R2:W-:Y:S01]  /*1fa0*/  @!P5 SYNCS.ARRIVE.TRANS64 RZ, [UR17], R3 ;  /* 0x00000003ffffd9a7 */ /* 0x0005e20008000011 */
[----:B------:R-:W-:Y:S04]  /*1fb0*/  BSSY.RECONVERGENT B0, `(.L_x_30) ;  /* 0x0000003000007945 */ /* 0x000fe80003800200 */
[----:B------:R-:W-:Y:S05]  /*1fc0*/  @P4 BRA `(.L_x_31) ;  /* 0x0000000000044947 */ /* 0x000fea0003800000 */
[----:B------:R-:W-:Y:S05]  /*1fd0*/  BPT.TRAP 0x1 ;  /* 0x000000040000795c */ /* 0x000fea0000300000 */
.L_x_31:
[----:B------:R-:W-:Y:S05]  /*1fe0*/  BSYNC.RECONVERGENT B0 ;  /* 0x0000000000007941 */ /* 0x000fea0003800200 */
.L_x_30:
[----:B------:R-:W-:Y:S02]  /*1ff0*/  UIADD3 UR13, UPT, UPT, UR6, 0x1, URZ ;  /* 0x00000001060d7890 */ /* 0x000fe4000fffe0ff */
[----:B------:R-:W-:Y:S02]  /*2000*/  ULEA UR16, UR6, UR4, 0xb ;  /* 0x0000000406107291 */ /* 0x000fe4000f8e58ff */
[----:B------:R-:W-:Y:S02]  /*2010*/  UISETP.NE.AND UP0, UPT, UR13, 0x2f, UPT ;  /* 0x0000002f0d00788c */ /* 0x000fe4000bf05270 */
[----:B------:R-:W-:Y:S02]  /*2020*/  UIADD3 UR32, UP1, UPT, UR24, 0x80, URZ ;  /* 0x0000008018207890 */ /* 0x000fe4000ff3e0ff */
[----:B------:R-:W-:Y:S02]  /*2030*/  USEL UR9, URZ, 0x1, UP0 ;  /* 0x00000001ff097887 */ /* 0x000fe40008000000 */
[----:B------:R-:W-:Y:S02]  /*2040*/  USEL UR13, UR13, URZ, UP0 ;  /* 0x000000ff0d0d7287 */ /* 0x000fe40008000000 */
[----:B------:R-:W-:Y:S02]  /*2050*/  USHF.L.U32 UR18, UR23, 0x5, URZ ;  /* 0x0000000517127899 */ /* 0x000fe400080006ff */
[----:B------:R-:W-:Y:S01]  /*2060*/  ULEA UR8, UR13, UR4, 0x3 ;  /* 0x000000040d087291 */ /* 0x000fe2000f8e18ff */
[----:B------:R-:W-:Y:S01]  /*2070*/  LOP3.LUT R15, R15, UR9, RZ, 0x3c, !PT ;  /* 0x000000090f0f7c12 */ /* 0x000fe2000f8e3cff */
[----:B------:R-:W-:Y:S02]  /*2080*/  UIADD3 UR16, UPT, UPT, UR16, 0x2c80, URZ ;  /* 0x00002c8010107890 */ /* 0x000fe4000fffe0ff */
[----:B------:R-:W-:Y:S01]  /*2090*/  UIADD3.X UR33, UPT, UPT, URZ, UR25, URZ, UP1, !UPT ;  /* 0x00000019ff217290 */ /* 0x000fe20008ffe4ff */
[----:B-1----:R-:W-:Y:S01]  /*20a0*/  SHF.L.U32 R2, R15, 0x1f, RZ ;  /* 0x0000001f0f027819 */ /* 0x002fe200000006ff */
[----:B------:R-:W-:Y:S02]  /*20b0*/  UIMAD UR5, UR6, 0xa00, UR4 ;  /* 0x00000a00060578a4 */ /* 0x000fe4000f8e0204 */
[----:B------:R-:W-:Y:S01]  /*20c0*/  UIADD3 UR30, UP0, UPT, UR24, 0x180, URZ ;  /* 0x00000180181e7890 */ /* 0x000fe2000ff1e0ff */
[----:B------:R1:W1:Y:S01]  /*20d0*/  SYNCS.PHASECHK.TRANS64.TRYWAIT P0, [UR8+0x178], R2 ;  /* 0x00017802ff0075a7 */ /* 0x0002620008001108 */
[----:B------:R-:W-:Y:S01]  /*20e0*/  UIADD3 UR8, UPT, UPT, UR5, 0x1a480, URZ ;  /* 0x0001a48005087890 */ /* 0x000fe2000fffe0ff */
[----:B------:R-:W-:Y:S01]  /*20f0*/  UMOV UR28, 0x0 ;  /* 0x00000000001c7882 */ /* 0x000fe20000000000 */
[----:B------:R-:W-:Y:S01]  /*2100*/  UMOV UR29, 0x10000000 ;  /* 0x10000000001d7882 */ /* 0x000fe20000000000 */
[----:B------:R-:W-:Y:S01]  /*2110*/  UMOV UR19, UR35 ;  /* 0x0000002300137c82 */ /* 0x000fe20008000000 */
[----:B------:R-:W-:Y:S01]  /*2120*/  UMOV UR20, UR36 ;  /* 0x0000002400147c82 */ /* 0x000fe20008000000 */
[----:B------:R-:W-:Y:S01]  /*2130*/  UIADD3.X UR31, UPT, UPT, URZ, UR25, URZ, UP0, !UPT ;  /* 0x00000019ff1f7290 */ /* 0x000fe200087fe4ff */
[----:B------:R1:W-:Y:S01]  /*2140*/  UTMALDG.3D [UR16], [UR32], desc[UR28] ;  /* 0x00001c10200075b4 */ /* 0x0003e20008011000 */
[----:B------:R-:W-:Y:S01]  /*2150*/  UIADD3 UR23, UPT, UPT, UR23, 0x1, URZ ;  /* 0x0000000117177890 */ /* 0x000fe2000fffe0ff */
[----:B------:R-:W-:Y:S01]  /*2160*/  UMOV UR12, UR36 ;  /* 0x00000024000c7c82 */ /* 0x000fe20008000000 */
[----:B------:R-:W-:Y:S01]  /*2170*/  UMOV UR9, UR17 ;  /* 0x0000001100097c82 */ /* 0x000fe20008000000 */
[----:B------:R-:W-:Y:S01]  /*2180*/  UMOV UR10, UR18 ;  /* 0x00000012000a7c82 */ /* 0x000fe20008000000 */
[----:B------:R-:W-:Y:S03]  /*2190*/  UISETP.NE.AND UP0, UPT, UR23, UR26, UPT ;  /* 0x0000001a1700728c */ /* 0x000fe6000bf05270 */
[----:B------:R1:W-:Y:S01]  /*21a0*/  UTMALDG.3D [UR8], [UR30], desc[UR28] ;  /* 0x00001c081e0075b4 */ /* 0x0003e20008011000 */
[----:B------:R-:W-:Y:S05]  /*21b0*/  UMOV UR6, UR13 ;  /* 0x0000000d00067c82 */ /* 0x000fea0008000000 */
[----:B------:R-:W-:Y:S05]  /*21c0*/  BRA.U UP0, `(.L_x_32) ;  /* 0xfffffffd005c7547 */ /* 0x000fea000b83ffff */
.L_x_27:
[C---:B-1----:R-:W-:Y:S01]  /*21d0*/  LEA R2, R14.reuse, UR4, 0x3 ;  /* 0x000000040e027c11 */ /* 0x042fe2000f8e18ff */
[----:B------:R-:W-:Y:S01]  /*21e0*/  NOP ;  /* 0x0000000000007918 */ /* 0x000fe20000000000 */
[----:B--2---:R-:W-:Y:S02]  /*21f0*/  SHF.L.U32 R3, R13, 0x1f, RZ ;  /* 0x0000001f0d037819 */ /* 0x004fe400000006ff */
[----:B------:R-:W-:Y:S02]  /*2200*/  LEA R4, R14, UR4, 0x4 ;  /* 0x000000040e047c11 */ /* 0x000fe4000f8e20ff */
[----:B------:R-:W1:Y:S02]  /*2210*/  SYNCS.PHASECHK.TRANS64.TRYWAIT P0, [R2+URZ+0x310], R3 ;  /* 0x00031003020075a7 */ /* 0x000e6400080011ff */
[----:B-1----:R-:W-:Y:S05]  /*2220*/  @!P0 BRA `(.L_x_33) ;  /* 0x0000006400548947 */ /* 0x002fea0003800000 */
.L_x_141:
[----:B------:R-:W2:Y:S01]  /*2230*/  LDS.128 R4, [R4+0x3a0] ;  /* 0x0003a00004047984 */ /* 0x000ea20000000c00 */
[----:B---3--:R-:W-:Y:S01]  /*2240*/  ISETP.GE.AND P0, PT, R22, 0x1, PT ;  /* 0x000000011600780c */ /* 0x008fe20003f06270 */
[----:B-1----:R-:W-:Y:S01]  /*2250*/  VIADD R2, R2, 0x320 ;  /* 0x0000032002027836 */ /* 0x002fe20000000000 */
[----:B------:R-:W-:Y:S01]  /*2260*/  @!PT LDS RZ, [RZ] ;  /* 0x00000000fffff984 */ /* 0x000fe20000000800 */
[----:B------:R-:W-:Y:S01]  /*2270*/  @!PT LDS RZ, [RZ] ;  /* 0x00000000fffff984 */ /* 0x000fe20000000800 */
[----:B------:R-:W-:Y:S01]  /*2280*/  @!PT LDS RZ, [RZ] ;  /* 0x00000000fffff984 */ /* 0x000fe20000000800 */
[----:B------:R-:W-:Y:S01]  /*2290*/  @!PT LDS RZ, [RZ] ;  /* 0x00000000fffff984 */ /* 0x000fe20000000800 */
[----:B------:R1:W-:Y:S06]  /*22a0*/  MEMBAR.ALL.CTA ;  /* 0x0000000000007992 */ /* 0x0003ec0000008000 */
[----:B-1----:R-:W1:Y:S01]  /*22b0*/  FENCE.VIEW.ASYNC.S ;  /* 0x00000000000073c6 */ /* 0x002e620000000000 */
[----:B------:R-:W-:-:S04]  /*22c0*/  PRMT R2, RZ, 0x654, R2 ;  /* 0x00000654ff027816 */ /* 0x000fc80000000002 */
[----:B-1----:R1:W-:Y:S01]  /*22d0*/  SYNCS.ARRIVE.TRANS64.RED.A1T0 RZ, [R2+URZ], RZ ;  /* 0x000000ff02ff79a7 */ /* 0x0023e200081004ff */
[----:B--2---:R-:W-:-:S13]  /*22e0*/  LOP3.LUT P2, RZ, R6, 0x1, RZ, 0xc0, !PT ;  /* 0x0000000106ff7812 */ /* 0x004fda000784c0ff */
[----:B------:R-:W-:Y:S01]  /*22f0*/  @P2 SHF.R.U32.HI R3, RZ, 0x10, R5 ;  /* 0x00000010ff032819 */ /* 0x000fe20000011605 */
[----:B------:R-:W-:Y:S01]  /*2300*/  VOTEU.ANY UP0, P2 ;  /* 0x0000000000ff7886 */ /* 0x000fe20001000100 */
[----:B------:R-:W-:Y:S02]  /*2310*/  @P2 MOV R11, R4 ;  /* 0x00000004000b2202 */ /* 0x000fe40000000f00 */
[----:B------:R-:W-:Y:S02]  /*2320*/  @P2 R2UR.BROADCAST UR5, R3 ;  /* 0x00000000030522ca */ /* 0x000fe400008e0000 */
[----:B------:R-:W-:-:S11]  /*2330*/  @P2 LOP3.LUT R8, R5, 0xffff, RZ, 0xc0, !PT ;  /* 0x0000ffff05082812 */ /* 0x000fd600078ec0ff */
[----:B------:R-:W-:Y:S01]  /*2340*/  @UP0 UMOV UR36, UR5 ;  /* 0x0000000500240c82 */ /* 0x000fe20008000000 */
[----:B-1----:R-:W-:Y:S05]  /*2350*/  @!P0 BRA `(.L_x_34) ;  /* 0x0000000000b88947 */ /* 0x002fea0003800000 */
[----:B------:R-:W4:Y:S01]  /*2360*/  LDC.64 R4, c[0x0][0xb18] ;  /* 0x0002c600ff047b82 */ /* 0x000f220000000a00 */
[----:B------:R-:W-:-:S07]  /*2370*/  ISETP.NE.AND P3, PT, R22, 0x1, PT ;  /* 0x000000011600780c */ /* 0x000fce0003f65270 */
[----:B------:R-:W1:Y:S08]  /*2380*/  LDC.64 R6, c[0x0][0xb10] ;  /* 0x0002c400ff067b82 */ /* 0x000e700000000a00 */
[----:B------:R-:W2:Y:S08]  /*2390*/  LDC R16, c[0x0][0xb20] ;  /* 0x0002c800ff107b82 */ /* 0x000eb00000000800 */
[----:B------:R-:W3:Y:S01]  /*23a0*/  LDC R18, c[0x0][0xb0c] ;  /* 0x0002c300ff127b82 */ /* 0x000ee20000000800 */
[----:B----4-:R-:W-:Y:S01]  /*23b0*/  IMAD.HI.U32 R17, R0, R5, RZ ;  /* 0x0000000500117227 */ /* 0x010fe200078e00ff */
[----:B------:R-:W-:-:S03]  /*23c0*/  ISETP.NE.AND P0, PT, R4, 0x1, PT ;  /* 0x000000010400780c */ /* 0x000fc60003f05270 */
[----:B------:R-:W-:-:S03]  /*23d0*/  IMAD.HI.U32 R5, R8, R5, RZ ;  /* 0x0000000508057227 */ /* 0x000fc600078e00ff */
[----:B------:R-:W4:Y:S01]  /*23e0*/  LDC.64 R2, c[0x0][0xb28] ;  /* 0x0002ca00ff027b82 */ /* 0x000f220000000a00 */
[----:B-1----:R-:W-:-:S04]  /*23f0*/  IMAD.HI.U32 R20, R9, R6, RZ ;  /* 0x0000000609147227 */ /* 0x002fc800078e00ff */
[----:B------:R-:W-:Y:S01]  /*2400*/  IMAD.HI.U32 R24, R11, R6, RZ ;  /* 0x000000060b187227 */ /* 0x000fe200078e00ff */
[----:B------:R-:W-:Y:S02]  /*2410*/  SHF.R.U32.HI R20, RZ, R7, R20 ;  /* 0x00000007ff147219 */ /* 0x000fe40000011614 */
[-C--:B--2---:R-:W-:Y:S02]  /*2420*/  SHF.R.U32.HI R17, RZ, R16.reuse, R17 ;  /* 0x00000010ff117219 */ /* 0x084fe40000011611 */
[----:B------:R-:W-:Y:S02]  /*2430*/  SHF.R.U32.HI R5, RZ, R16, R5 ;  /* 0x00000010ff057219 */ /* 0x000fe40000011605 */
[----:B------:R-:W-:Y:S02]  /*2440*/  SEL R17, R0, R17, !P0 ;  /* 0x0000001100117207 */ /* 0x000fe40004000000 */
[----:B------:R-:W-:Y:S02]  /*2450*/  SHF.R.U32.HI R24, RZ, R7, R24 ;  /* 0x00000007ff187219 */ /* 0x000fe40000011618 */
[----:B---3--:R-:W-:-:S02]  /*2460*/  ISETP.NE.AND P1, PT, R18, 0x1, PT ;  /* 0x000000011200780c */ /* 0x008fc40003f25270 */
[----:B------:R-:W-:Y:S02]  /*2470*/  SEL R5, R8, R5, !P0 ;  /* 0x0000000508057207 */ /* 0x000fe40004000000 */
[----:B------:R-:W-:Y:S02]  /*2480*/  SEL R19, R9, R20, !P1 ;  /* 0x0000001409137207 */ /* 0x000fe40004800000 */
[----:B------:R-:W-:Y:S01]  /*2490*/  SEL R7, R11, R24, !P1 ;  /* 0x000000180b077207 */ /* 0x000fe20004800000 */
[----:B----4-:R-:W-:-:S04]  /*24a0*/  IMAD.HI.U32 R20, R17, R2, RZ ;  /* 0x0000000211147227 */ /* 0x010fc800078e00ff */
[----:B------:R-:W-:Y:S01]  /*24b0*/  IMAD.HI.U32 R6, R19, R2, RZ ;  /* 0x0000000213067227 */ /* 0x000fe200078e00ff */
[----:B------:R-:W-:-:S04]  /*24c0*/  @P3 SHF.R.U32.HI R17, RZ, R3, R20 ;  /* 0x00000003ff113219 */ /* 0x000fc80000011614 */
[----:B------:R-:W-:Y:S01]  /*24d0*/  @P3 SHF.R.U32.HI R19, RZ, R3, R6 ;  /* 0x00000003ff133219 */ /* 0x000fe20000011606 */
[----:B------:R-:W-:-:S04]  /*24e0*/  IMAD R17, R22, R17, RZ ;  /* 0x0000001116117224 */ /* 0x000fc800078e02ff */
[----:B------:R-:W-:Y:S01]  /*24f0*/  IMAD R6, R22, R19, RZ ;  /* 0x0000001316067224 */ /* 0x000fe200078e02ff */
[C---:B------:R-:W-:Y:S02]  /*2500*/  ISETP.GE.AND P0, PT, R5.reuse, R17, PT ;  /* 0x000000110500720c */ /* 0x040fe40003f06270 */
[----:B------:R-:W-:Y:S02]  /*2510*/  IADD3 R17, PT, PT, -R5, RZ, RZ ;  /* 0x000000ff05117210 */ /* 0x000fe40007ffe1ff */
[----:B------:R-:W-:Y:S01]  /*2520*/  ISETP.GE.OR P0, PT, R7, R6, P0 ;  /* 0x000000060700720c */ /* 0x000fe20000706670 */
[----:B------:R-:W-:-:S04]  /*2530*/  IMAD.HI.U32 R6, R5, R2, RZ ;  /* 0x0000000205067227 */ /* 0x000fc800078e00ff */
[----:B------:R-:W-:Y:S01]  /*2540*/  IMAD R8, R4, R17, R8 ;  /* 0x0000001104087224 */ /* 0x000fe200078e0208 */
[----:B------:R-:W-:-:S04]  /*2550*/  SHF.R.U32.HI R6, RZ, R3, R6 ;  /* 0x00000003ff067219 */ /* 0x000fc80000011606 */
[----:B------:R-:W-:-:S03]  /*2560*/  SEL R6, R5, R6, !P3 ;  /* 0x0000000605067207 */ /* 0x000fc60005800000 */
[----:B------:R-:W-:-:S04]  /*2570*/  @!P0 IMAD.HI.U32 R16, R7, R2, RZ ;  /* 0x0000000207108227 */ /* 0x000fc800078e00ff */
[----:B------:R-:W-:Y:S01]  /*2580*/  IMAD.MOV R2, RZ, RZ, -R6 ;  /* 0x000000ffff027224 */ /* 0x000fe200078e0a06 */
[----:B------:R-:W-:-:S03]  /*2590*/  @!P0 SHF.R.U32.HI R16, RZ, R3, R16 ;  /* 0x00000003ff108219 */ /* 0x000fc60000011610 */
[----:B------:R-:W-:Y:S01]  /*25a0*/  IMAD R2, R22, R2, R5 ;  /* 0x0000000216027224 */ /* 0x000fe200078e0205 */
[----:B------:R-:W-:-:S05]  /*25b0*/  @!P0 SEL R3, R7, R16, !P3 ;  /* 0x0000001007038207 */ /* 0x000fca0005800000 */
[--C-:B------:R-:W-:Y:S02]  /*25c0*/  @!P0 IMAD.IADD R6, R6, 0x1, -R3.reuse ;  /* 0x0000000106068824 */ /* 0x100fe400078e0a03 */
[----:B------:R-:W-:Y:S01]  /*25d0*/  @!P0 IMAD R3, R2, R19, R3 ;  /* 0x0000001302038224 */ /* 0x000fe200078e0203 */
[----:B------:R-:W-:Y:S01]  /*25e0*/  IADD3 R2, PT, PT, -R7, RZ, RZ ;  /* 0x000000ff07027210 */ /* 0x000fe20007ffe1ff */
[----:B------:R-:W-:Y:S02]  /*25f0*/  @!P0 IMAD R5, R22, R6, R7 ;  /* 0x0000000616058224 */ /* 0x000fe400078e0207 */
[----:B------:R-:W-:Y:S02]  /*2600*/  @!P0 IMAD.MOV.U32 R7, RZ, RZ, R3 ;  /* 0x000000ffff078224 */ /* 0x000fe400078e0003 */
[----:B------:R-:W-:Y:S02]  /*2610*/  IMAD R2, R18, R2, R11 ;  /* 0x0000000212027224 */ /* 0x000fe400078e020b */
[----:B------:R-:W-:-:S02]  /*2620*/  IMAD R8, R5, R4, R8 ;  /* 0x0000000405087224 */ /* 0x000fc400078e0208 */
[----:B------:R-:W-:Y:S02]  /*2630*/  IMAD R11, R7, R18, R2 ;  /* 0x00000012070b7224 */ /* 0x000fe400078e0202 */
.L_x_34:
[----:B------:R-:W1:Y:S02]  /*2640*/  LDCU UR5, c[0x0][0xb30] ;  /* 0x00016600ff0577ac */ /* 0x000e640008000800 */
[----:B-1----:R-:W-:-:S09]  /*2650*/  UISETP.NE.AND UP0, UPT, UR5, 0x1, UPT ;  /* 0x000000010500788c */ /* 0x002fd2000bf05270 */
[----:B------:R-:W-:Y:S05]  /*2660*/  BRA.U UP0, `(.L_x_35) ;  /* 0x0000000100407547 */ /* 0x000fea000b800000 */
[----:B------:R-:W1:Y:S08]  /*2670*/  LDC.64 R4, c[0x0][0xb10] ;  /* 0x0002c400ff047b82 */ /* 0x000e700000000a00 */
[----:B------:R-:W2:Y:S08]  /*2680*/  LDC.64 R2, c[0x0][0xb18] ;  /* 0x0002c600ff027b82 */ /* 0x000eb00000000a00 */
[----:B------:R-:W3:Y:S08]  /*2690*/  LDC R6, c[0x0][0xb20] ;  /* 0x0002c800ff067b82 */ /* 0x000ef00000000800 */
[----:B------:R-:W4:Y:S01]  /*26a0*/  LDC R16, c[0x0][0xb0c] ;  /* 0x0002c300ff107b82 */ /* 0x000f220000000800 */
[----:B-1----:R-:W-:-:S05]  /*26b0*/  IMAD.HI.U32 R4, R11, R4, RZ ;  /* 0x000000040b047227 */ /* 0x002fca00078e00ff */
[----:B------:R-:W-:Y:S01]  /*26c0*/  SHF.R.U32.HI R4, RZ, R5, R4 ;  /* 0x00000005ff047219 */ /* 0x000fe20000011604 */
[----:B--2---:R-:W-:Y:S01]  /*26d0*/  IMAD.HI.U32 R3, R8, R3, RZ ;  /* 0x0000000308037227 */ /* 0x004fe200078e00ff */
[----:B------:R-:W-:-:S04]  /*26e0*/  ISETP.NE.AND P0, PT, R2, 0x1, PT ;  /* 0x000000010200780c */ /* 0x000fc80003f05270 */
[----:B---3--:R-:W-:-:S04]  /*26f0*/  SHF.R.U32.HI R3, RZ, R6, R3 ;  /* 0x00000006ff037219 */ /* 0x008fc80000011603 */
[----:B------:R-:W-:Y:S02]  /*2700*/  SEL R3, R8, R3, !P0 ;  /* 0x0000000308037207 */ /* 0x000fe40004000000 */
[----:B----4-:R-:W-:-:S04]  /*2710*/  ISETP.NE.AND P1, PT, R16, 0x1, PT ;  /* 0x000000011000780c */ /* 0x010fc80003f25270 */
[----:B------:R-:W-:-:S05]  /*2720*/  SEL R4, R11, R4, !P1 ;  /* 0x000000040b047207 */ /* 0x000fca0004800000 */
[----:B------:R-:W-:Y:S02]  /*2730*/  IMAD.IADD R5, R3, 0x1, -R4 ;  /* 0x0000000103057824 */ /* 0x000fe400078e0a04 */
[----:B------:R-:W-:Y:S02]  /*2740*/  IMAD.IADD R3, R4, 0x1, -R3 ;  /* 0x0000000104037824 */ /* 0x000fe400078e0a03 */
[----:B------:R-:W-:Y:S02]  /*2750*/  IMAD R11, R5, R16, R11 ;  /* 0x00000010050b7224 */ /* 0x000fe400078e020b */
[----:B------:R-:W-:-:S07]  /*2760*/  IMAD R8, R3, R2, R8 ;  /* 0x0000000203087224 */ /* 0x000fce00078e0208 */
.L_x_35:
[----:B------:R-:W-:Y:S01]  /*2770*/  VIADD R14, R14, 0x1 ;  /* 0x000000010e0e7836 */ /* 0x000fe20000000000 */
[----:B------:R-:W-:Y:S01]  /*2780*/  PLOP3.LUT P1, PT, PT, PT, PT, 0x80, 0x8 ;  /* 0x000000000008781c */ /* 0x000fe20003f2f070 */
[----:B------:R-:W-:Y:S02]  /*2790*/  IMAD.IADD R101, R11, 0x1, R98 ;  /* 0x000000010b657824 */ /* 0x000fe400078e0262 */
[----:B------:R-:W-:Y:S01]  /*27a0*/  IMAD.IADD R99, R8, 0x1, R91 ;  /* 0x0000000108637824 */ /* 0x000fe200078e025b */
[----:B------:R-:W-:-:S04]  /*27b0*/  ISETP.NE.AND P0, PT, R14, 0x2, PT ;  /* 0x000000020e00780c */ /* 0x000fc80003f05270 */
[----:B------:R-:W-:Y:S02]  /*27c0*/  SEL R2, RZ, 0x1, P0 ;  /* 0x00000001ff027807 */ /* 0x000fe40000000000 */
[----:B------:R-:W-:Y:S02]  /*27d0*/  SEL R14, R14, RZ, P0 ;  /* 0x000000ff0e0e7207 */ /* 0x000fe40000000000 */
[----:B------:R-:W-:Y:S01]  /*27e0*/  LOP3.LUT R13, R13, R2, RZ, 0x3c, !PT ;  /* 0x000000020d0d7212 */ /* 0x000fe200078e3cff */
[----:B------:R-:W-:Y:S06]  /*27f0*/  @P2 BRA `(.L_x_36) ;  /* 0xfffffff000982947 */ /* 0x000fec000383ffff */
[----:B------:R-:W-:Y:S01]  /*2800*/  UIADD3 UR4, UPT, UPT, UR4, 0x178, URZ ;  /* 0x0000017804047890 */ /* 0x000fe2000fffe0ff */
[----:B------:R-:W-:-:S03]  /*2810*/  SHF.L.U32 R3, R15, 0x1f, RZ ;  /* 0x0000001f0f037819 */ /* 0x000fc600000006ff */
[----:B------:R-:W-:-:S09]  /*2820*/  ULEA UR5, UR13, UR4, 0x3 ;  /* 0x000000040d057291 */ /* 0x000fd2000f8e18ff */
[----:B------:R-:W1:Y:S02]  /*2830*/  SYNCS.PHASECHK.TRANS64.TRYWAIT P0, [UR5], R3 ;  /* 0x00000003ff0075a7 */ /* 0x000e640008001105 */
[----:B-1----:R-:W-:Y:S05]  /*2840*/  @!P0 BRA `(.L_x_37) ;  /* 0x0000005c00e08947 */ /* 0x002fea0003800000 */
.L_x_143:
[----:B------:R-:W-:-:S04]  /*2850*/  UIADD3 UR6, UPT, UPT, UR13, 0x1, URZ ;  /* 0x000000010d067890 */ /* 0x000fc8000fffe0ff */
[----:B------:R-:W-:-:S04]  /*2860*/  UISETP.NE.AND UP0, UPT, UR6, 0x2f, UPT ;  /* 0x0000002f0600788c */ /* 0x000fc8000bf05270 */
[----:B------:R-:W-:Y:S02]  /*2870*/  USEL UR7, URZ, 0x1, UP0 ;  /* 0x00000001ff077887 */ /* 0x000fe40008000000 */
[----:B------:R-:W-:-:S04]  /*2880*/  USEL UR6, UR6, URZ, UP0 ;  /* 0x000000ff06067287 */ /* 0x000fc80008000000 */
[----:B------:R-:W-:Y:S01]  /*2890*/  ULEA UR5, UR6, UR4, 0x3 ;  /* 0x0000000406057291 */ /* 0x000fe2000f8e18ff */
[----:B------:R-:W-:-:S04]  /*28a0*/  LOP3.LUT R2, R15, UR7, RZ, 0x3c, !PT ;  /* 0x000000070f027c12 */ /* 0x000fc8000f8e3cff */
[----:B-1----:R-:W-:-:S04]  /*28b0*/  SHF.L.U32 R3, R2, 0x1f, RZ ;  /* 0x0000001f02037819 */ /* 0x002fc800000006ff */
[----:B------:R-:W1:Y:S02]  /*28c0*/  SYNCS.PHASECHK.TRANS64.TRYWAIT P0, [UR5], R3 ;  /* 0x00000003ff0075a7 */ /* 0x000e640008001105 */
[----:B-1----:R-:W-:Y:S05]  /*28d0*/  @!P0 BRA `(.L_x_38) ;  /* 0x0000005c00d48947 */ /* 0x002fea0003800000 */
.L_x_145:
        /* <DEDUP_REMOVED lines=9> */
.L_x_147:
        /* <DEDUP_REMOVED lines=9> */
.L_x_149:
        /* <DEDUP_REMOVED lines=9> */
.L_x_151:
        /* <DEDUP_REMOVED lines=9> */
.L_x_153:
        /* <DEDUP_REMOVED lines=9> */
.L_x_155:
        /* <DEDUP_REMOVED lines=9> */
.L_x_157:
        /* <DEDUP_REMOVED lines=9> */
.L_x_159:
        /* <DEDUP_REMOVED lines=9> */
.L_x_161:
        /* <DEDUP_REMOVED lines=9> */
.L_x_163:
        /* <DEDUP_REMOVED lines=9> */
.L_x_165:
        /* <DEDUP_REMOVED lines=9> */
.L_x_167:
        /* <DEDUP_REMOVED lines=9> */
.L_x_169:
        /* <DEDUP_REMOVED lines=9> */
.L_x_171:
        /* <DEDUP_REMOVED lines=9> */
.L_x_173:
        /* <DEDUP_REMOVED lines=9> */
.L_x_175:
        /* <DEDUP_REMOVED lines=9> */
.L_x_177:
        /* <DEDUP_REMOVED lines=9> */
.L_x_179:
        /* <DEDUP_REMOVED lines=9> */
.L_x_181:
        /* <DEDUP_REMOVED lines=9> */
.L_x_183:
        /* <DEDUP_REMOVED lines=9> */
.L_x_185:
        /* <DEDUP_REMOVED lines=9> */
.L_x_187:
        /* <DEDUP_REMOVED lines=9> */
.L_x_189:
        /* <DEDUP_REMOVED lines=9> */
.L_x_191:
        /* <DEDUP_REMOVED lines=9> */
.L_x_193:
        /* <DEDUP_REMOVED lines=9> */
.L_x_195:
        /* <DEDUP_REMOVED lines=9> */
.L_x_197:
        /* <DEDUP_REMOVED lines=9> */
.L_x_199:
        /* <DEDUP_REMOVED lines=9> */
.L_x_201:
        /* <DEDUP_REMOVED lines=9> */
.L_x_203:
        /* <DEDUP_REMOVED lines=9> */
.L_x_205:
        /* <DEDUP_REMOVED lines=9> */
.L_x_207:
        /* <DEDUP_REMOVED lines=9> */
.L_x_209:
        /* <DEDUP_REMOVED lines=9> */
.L_x_211:
        /* <DEDUP_REMOVED lines=9> */
.L_x_213:
        /* <DEDUP_REMOVED lines=9> */
.L_x_215:
        /* <DEDUP_REMOVED lines=9> */
.L_x_217:
        /* <DEDUP_REMOVED lines=9> */
.L_x_219:
        /* <DEDUP_REMOVED lines=9> */
.L_x_221:
        /* <DEDUP_REMOVED lines=9> */
.L_x_223:
        /* <DEDUP_REMOVED lines=9> */
.L_x_225:
        /* <DEDUP_REMOVED lines=9> */
.L_x_227:
        /* <DEDUP_REMOVED lines=9> */
.L_x_229:
        /* <DEDUP_REMOVED lines=9> */
.L_x_231:
        /* <DEDUP_REMOVED lines=9> */
.L_x_233:
[----:B------:R-:W-:-:S04]  /*41a0*/  UIADD3 UR6, UPT, UPT, UR6, 0x1, URZ ;  /* 0x0000000106067890 */ /* 0x000fc8000fffe0ff */
[----:B------:R-:W-:-:S04]  /*41b0*/  UISETP.NE.AND UP0, UPT, UR6, 0x2f, UPT ;  /* 0x0000002f0600788c */ /* 0x000fc8000bf05270 */
[----:B------:R-:W-:Y:S02]  /*41c0*/  USEL UR5, URZ, 0x1, UP0 ;  /* 0x00000001ff057887 */ /* 0x000fe40008000000 */
[----:B------:R-:W-:-:S04]  /*41d0*/  USEL UR6, UR6, URZ, UP0 ;  /* 0x000000ff06067287 */ /* 0x000fc80008000000 */
[----:B------:R-:W-:Y:S01]  /*41e0*/  ULEA UR6, UR6, UR4, 0x3 ;  /* 0x0000000406067291 */ /* 0x000fe2000f8e18ff */
[----:B-1----:R-:W-:-:S04]  /*41f0*/  LOP3.LUT R3, R2, UR5, RZ, 0x3c, !PT ;  /* 0x0000000502037c12 */ /* 0x002fc8000f8e3cff */
[----:B------:R-:W-:Y:S01]  /*4200*/  SHF.L.U32 R3, R3, 0x1f, RZ ;  /* 0x0000001f03037819 */ /* 0x000fe200000006ff */
[----:B----4-:R-:W-:-:S07]  /*4210*/  IMAD.U32 R0, RZ, RZ, UR6 ;  /* 0x00000006ff007e24 */ /* 0x010fce000f8e00ff */
.L_x_83:
[----:B-1----:R1:W2:Y:S02]  /*4220*/  SYNCS.PHASECHK.TRANS64.TRYWAIT P0, [R0+URZ], R3 ;  /* 0x00000003000075a7 */ /* 0x0022a400080011ff */
[----:B--2---:R-:W-:Y:S05]  /*4230*/  @!P0 NANOSLEEP.SYNCS 0x989680 ;  /* 0x009896800000895d */ /* 0x004fea0003900000 */
[----:B------:R-:W2:Y:S02]  /*4240*/  @!P0 SYNCS.PHASECHK.TRANS64 P0, [R0+URZ], R3 ;  /* 0x00000003000085a7 */ /* 0x000ea400080010ff */
[----:B--2---:R-:W-:Y:S05]  /*4250*/  @P0 EXIT ;  /* 0x000000000000094d */ /* 0x004fea0003800000 */
[----:B------:R-:W-:Y:S05]  /*4260*/  BRA `(.L_x_83) ;  /* 0xfffffffc00ec7947 */ /* 0x000fea000383ffff */
.L_x_18:
[----:B------:R-:W-:-:S04]  /*4270*/  UISETP.NE.AND UP1, UPT, UR37, URZ, UPT ;  /* 0x000000ff2500728c */ /* 0x000fc8000bf25270 */
[----:B------:R-:W-:-:S09]  /*4280*/  UISETP.NE.OR UP1, UPT, UR8, 0x1, UP1 ;  /* 0x000000010800788c */ /* 0x000fd20008f25670 */
[----:B------:R-:W-:Y:S05]  /*4290*/  BRA.U UP1, `(.L_x_84) ;  /* 0x0000000501487547 */ /* 0x000fea000b800000 */
[----:B------:R-:W-:Y:S01]  /*42a0*/  ISETP.NE.AND P2, PT, R2, RZ, PT ;  /* 0x000000ff0200720c */ /* 0x000fe20003f45270 */
[----:B------:R-:W-:Y:S01]  /*42b0*/  IMAD.MOV.U32 R12, RZ, RZ, 0x1 ;  /* 0x00000001ff0c7424 */ /* 0x000fe200078e00ff */
[----:B------:R-:W-:Y:S02]  /*42c0*/  CS2R R10, SRZ ;  /* 0x00000000000a7805 */ /* 0x000fe4000001ff00 */
[----:B------:R-:W-:Y:S01]  /*42d0*/  CS2R R8, SRZ ;  /* 0x0000000000087805 */ /* 0x000fe2000001ff00 */
[----:B------:R-:W-:Y:S01]  /*42e0*/  UMOV UR4, 0x400 ;  /* 0x0000040000047882 */ /* 0x000fe20000000000 */
[----:B------:R-:W-:Y:S01]  /*42f0*/  UMOV UR6, URZ ;  /* 0x000000ff00067c82 */ /* 0x000fe20008000000 */
[----:B------:R-:W-:-:S12]  /*4300*/  ULEA UR37, UR37, UR4, 0x18 ;  /* 0x0000000425257291 */ /* 0x000fd8000f8ec0ff */
.L_x_88:
[----:B------:R-:W-:Y:S02]  /*4310*/  LEA R0, R8, UR37, 0x3 ;  /* 0x0000002508007c11 */ /* 0x000fe4000f8e18ff */
[----:B------:R-:W-:-:S03]  /*4320*/  SHF.L.U32 R5, R9, 0x1f, RZ ;  /* 0x0000001f09057819 */ /* 0x000fc600000006ff */
[----:B------:R-:W-:Y:S01]  /*4330*/  VIADD R4, R0, 0x380 ;  /* 0x0000038000047836 */ /* 0x000fe20000000000 */
[----:B------:R-:W1:Y:S02]  /*4340*/  SYNCS.PHASECHK.TRANS64.TRYWAIT P0, [R0+URZ+0x370], R5 ;  /* 0x00037005000075a7 */ /* 0x000e6400080011ff */
[----:B-1----:R-:W-:Y:S05]  /*4350*/  @!P0 BRA `(.L_x_85) ;  /* 0x00000054006c8947 */ /* 0x002fea0003800000 */
.L_x_234:
[----:B------:R-:W-:Y:S01]  /*4360*/  ULEA UR5, UR6, UR37, 0x3 ;  /* 0x0000002506057291 */ /* 0x000fe2000f8e18ff */
[----:B------:R-:W-:Y:S02]  /*4370*/  PRMT R4, RZ, 0x654, R4 ;  /* 0x00000654ff047816 */ /* 0x000fe40000000004 */
[----:B-1----:R-:W-:Y:S01]  /*4380*/  SHF.L.U32 R5, R12, 0x1f, RZ ;  /* 0x0000001f0c057819 */ /* 0x002fe200000006ff */
[----:B------:R-:W-:Y:S01]  /*4390*/  UIADD3 UR4, UPT, UPT, UR5, 0x310, URZ ;  /* 0x0000031005047890 */ /* 0x000fe2000fffe0ff */
[----:B------:R1:W-:Y:S05]  /*43a0*/  SYNCS.ARRIVE.TRANS64.RED.A1T0 RZ, [R4+URZ], RZ ;  /* 0x000000ff04ff79a7 */ /* 0x0003ea00081004ff */
[----:B------:R-:W-:Y:S01]  /*43b0*/  IMAD.U32 R7, RZ, RZ, UR4 ;  /* 0x00000004ff077e24 */ /* 0x000fe2000f8e00ff */
[----:B------:R-:W2:Y:S04]  /*43c0*/  SYNCS.PHASECHK.TRANS64.TRYWAIT P0, [UR5+0x320], R5 ;  /* 0x00032005ff0075a7 */ /* 0x000ea80008001105 */
[----:B------:R-:W-:Y:S01]  /*43d0*/  PRMT R6, R2, 0x654, R7 ;  /* 0x0000065402067816 */ /* 0x000fe20000000007 */
[----:B-1----:R-:W-:Y:S01]  /*43e0*/  @!P2 IMAD.MOV.U32 R4, RZ, RZ, 0x10 ;  /* 0x00000010ff04a424 */ /* 0x002fe200078e00ff */
[----:B--2---:R-:W-:Y:S06]  /*43f0*/  @!P0 BRA `(.L_x_86) ;  /* 0x0000005400588947 */ /* 0x004fec0003800000 */
.L_x_236:
[----:B------:R-:W-:Y:S01]  /*4400*/  ULEA UR4, UR6, UR37, 0x4 ;  /* 0x0000002506047291 */ /* 0x000fe2000f8e20ff */
[----:B------:R-:W-:Y:S01]  /*4410*/  SEL R3, R6, R3, !P2 ;  /* 0x0000000306037207 */ /* 0x000fe20005000000 */
[----:B------:R-:W-:Y:S01]  /*4420*/  UIADD3 UR5, UPT, UPT, UR5, 0x310, URZ ;  /* 0x0000031005057890 */ /* 0x000fe2000fffe0ff */
[----:B-1----:R-:W-:Y:S01]  /*4430*/  LEA R0, R11, UR37, 0x3 ;  /* 0x000000250b007c11 */ /* 0x002fe2000f8e18ff */
[----:B------:R-:W-:Y:S01]  /*4440*/  UIADD3 UR4, UPT, UPT, UR4, 0x3a0, URZ ;  /* 0x000003a004047890 */ /* 0x000fe2000fffe0ff */
[----:B------:R-:W-:Y:S01]  /*4450*/  SHF.L.U32 R5, R10, 0x1f, RZ ;  /* 0x0000001f0a057819 */ /* 0x000fe200000006ff */
[----:B------:R1:W-:Y:S01]  /*4460*/  @!P2 SYNCS.ARRIVE.TRANS64.RED RZ, [R3+URZ], R4 ;  /* 0x0000000403ffa9a7 */ /* 0x0003e200080004ff */
[----:B------:R-:W-:Y:S01]  /*4470*/  UIADD3 UR6, UPT, UPT, UR6, 0x1, URZ ;  /* 0x0000000106067890 */ /* 0x000fe2000fffe0ff */
[----:B------:R-:W-:-:S03]  /*4480*/  VIADD R8, R8, 0x1 ;  /* 0x0000000108087836 */ /* 0x000fc60000000000 */
[----:B------:R-:W-:Y:S02]  /*4490*/  UISETP.NE.AND UP0, UPT, UR6, 0x2, UPT ;  /* 0x000000020600788c */ /* 0x000fe4000bf05270 */
[----:B------:R-:W-:Y:S06]  /*44a0*/  UGETNEXTWORKID.BROADCAST [UR4], [UR5] ;  /* 0x00000000040073ca */ /* 0x000fec0008000100 */
[----:B------:R-:W-:Y:S01]  /*44b0*/  USEL UR4, URZ, 0x1, UP0 ;  /* 0x00000001ff047887 */ /* 0x000fe20008000000 */
[----:B------:R-:W-:Y:S01]  /*44c0*/  ISETP.NE.AND P0, PT, R8, 0x2, PT ;  /* 0x000000020800780c */ /* 0x000fe20003f05270 */
[----:B------:R-:W-:Y:S01]  /*44d0*/  USEL UR6, UR6, URZ, UP0 ;  /* 0x000000ff06067287 */ /* 0x000fe20008000000 */
[----:B------:R-:W2:Y:S03]  /*44e0*/  SYNCS.PHASECHK.TRANS64.TRYWAIT P1, [R0+URZ+0x310], R5 ;  /* 0x00031005000075a7 */ /* 0x000ea600080211ff */
[----:B------:R-:W-:Y:S01]  /*44f0*/  LOP3.LUT R12, R12, UR4, RZ, 0x3c, !PT ;  /* 0x000000040c0c7c12 */ /* 0x000fe2000f8e3cff */
[----:B-12---:R-:W-:Y:S07]  /*4500*/  @!P1 BRA `(.L_x_87) ;  /* 0x00000054002c9947 */ /* 0x006fee0003800000 */
.L_x_237:
[C---:B------:R-:W-:Y:S01]  /*4510*/  LEA R4, R11.reuse, UR37, 0x4 ;  /* 0x000000250b047c11 */ /* 0x040fe2000f8e20ff */
[----:B-1----:R-:W-:Y:S01]  /*4520*/  VIADD R0, R0, 0x320 ;  /* 0x0000032000007836 */ /* 0x002fe20000000000 */
[----:B------:R-:W-:Y:S01]  /*4530*/  SEL R8, R8, RZ, P0 ;  /* 0x000000ff08087207 */ /* 0x000fe20000000000 */
[----:B------:R-:W-:-:S03]  /*4540*/  VIADD R11, R11, 0x1 ;  /* 0x000000010b0b7836 */ /* 0x000fc60000000000 */
[----:B------:R-:W1:Y:S01]  /*4550*/  LDS.128 R4, [R4+0x3a0] ;  /* 0x0003a00004047984 */ /* 0x000e620000000c00 */
[----:B------:R-:W-:Y:S02]  /*4560*/  PRMT R0, RZ, 0x654, R0 ;  /* 0x00000654ff007816 */ /* 0x000fe40000000000 */
[C---:B------:R-:W-:Y:S01]  /*4570*/  ISETP.NE.AND P1, PT, R11.reuse, 0x2, PT ;  /* 0x000000020b00780c */ /* 0x040fe20003f25270 */
[----:B------:R-:W-:Y:S01]  /*4580*/  @!PT LDS RZ, [RZ] ;  /* 0x00000000fffff984 */ /* 0x000fe20000000800 */
[----:B------:R-:W-:Y:S01]  /*4590*/  @!PT LDS RZ, [RZ] ;  /* 0x00000000fffff984 */ /* 0x000fe20000000800 */
[----:B------:R-:W-:Y:S01]  /*45a0*/  @!PT LDS RZ, [RZ] ;  /* 0x00000000fffff984 */ /* 0x000fe20000000800 */
[----:B------:R-:W-:Y:S01]  /*45b0*/  @!PT LDS RZ, [RZ] ;  /* 0x00000000fffff984 */ /* 0x000fe20000000800 */
[----:B------:R2:W-:Y:S06]  /*45c0*/  MEMBAR.ALL.CTA ;  /* 0x0000000000007992 */ /* 0x0005ec0000008000 */
[----:B--2---:R-:W2:Y:S01]  /*45d0*/  FENCE.VIEW.ASYNC.S ;  /* 0x00000000000073c6 */ /* 0x004ea20000000000 */
[----:B------:R-:W-:Y:S01]  /*45e0*/  SEL R11, R11, RZ, P1 ;  /* 0x000000ff0b0b7207 */ /* 0x000fe20000800000 */
[----:B--2---:R2:W-:Y:S01]  /*45f0*/  SYNCS.ARRIVE.TRANS64.RED.A1T0 RZ, [R0+URZ], RZ ;  /* 0x000000ff00ff79a7 */ /* 0x0045e200081004ff */
[----:B-1----:R-:W-:-:S02]  /*4600*/  LOP3.LUT P3, RZ, R6, 0x1, RZ, 0xc0, !PT ;  /* 0x0000000106ff7812 */ /* 0x002fc4000786c0ff */
[----:B------:R-:W-:-:S04]  /*4610*/  SEL R5, RZ, 0x1, P1 ;  /* 0x00000001ff057807 */ /* 0x000fc80000800000 */
[----:B------:R-:W-:Y:S02]  /*4620*/  LOP3.LUT R10, R10, R5, RZ, 0x3c, !PT ;  /* 0x000000050a0a7212 */ /* 0x000fe400078e3cff */
[----:B--2---:R-:W-:-:S04]  /*4630*/  SEL R0, RZ, 0x1, P0 ;  /* 0x00000001ff007807 */ /* 0x004fc80000000000 */
[----:B------:R-:W-:Y:S01]  /*4640*/  LOP3.LUT R9, R9, R0, RZ, 0x3c, !PT ;  /* 0x0000000009097212 */ /* 0x000fe200078e3cff */
[----:B------:R-:W-:Y:S06]  /*4650*/  @P3 BRA `(.L_x_88) ;  /* 0xfffffffc002c3947 */ /* 0x000fec000383ffff */
[----:B------:R-:W-:Y:S01]  /*4660*/  ULEA UR5, UR6, UR37, 0x3 ;  /* 0x0000002506057291 */ /* 0x000fe2000f8e18ff */
[----:B------:R-:W-:-:S08]  /*4670*/  SHF.L.U32 R3, R12, 0x1f, RZ ;  /* 0x0000001f0c037819 */ /* 0x000fd000000006ff */
[----:B------:R-:W1:Y:S02]  /*4680*/  SYNCS.PHASECHK.TRANS64 P0, [UR5+0x320], R3 ;  /* 0x00032003ff0075a7 */ /* 0x000e640008001005 */
[----:B-1----:R-:W-:Y:S05]  /*4690*/  @P0 BRA `(.L_x_89) ;  /* 0x0000000000080947 */ /* 0x002fea0003800000 */
[----:B------:R-:W1:Y:S02]  /*46a0*/  SYNCS.PHASECHK.TRANS64.TRYWAIT P0, [UR5+0x320], R3 ;  /* 0x00032003ff0075a7 */ /* 0x000e640008001105 */
[----:B-1----:R-:W-:Y:S05]  /*46b0*/  @!P0 BRA `(.L_x_90) ;  /* 0x0000005000d48947 */ /* 0x002fea0003800000 */
.L_x_89:
[----:B------:R-:W-:-:S04]  /*46c0*/  UIADD3 UR4, UPT, UPT, UR6, 0x1, URZ ;  /* 0x0000000106047890 */ /* 0x000fc8000fffe0ff */
[----:B------:R-:W-:-:S04]  /*46d0*/  UISETP.NE.AND UP0, UPT, UR4, 0x2, UPT ;  /* 0x000000020400788c */ /* 0x000fc8000bf05270 */
[----:B------:R-:W-:Y:S02]  /*46e0*/  USEL UR7, URZ, 0x1, UP0 ;  /* 0x00000001ff077887 */ /* 0x000fe40008000000 */
[----:B------:R-:W-:-:S04]  /*46f0*/  USEL UR4, UR4, URZ, UP0 ;  /* 0x000000ff04047287 */ /* 0x000fc80008000000 */
[----:B------:R-:W-:Y:S01]  /*4700*/  ULEA UR4, UR4, UR37, 0x3 ;  /* 0x0000002504047291 */ /* 0x000fe2000f8e18ff */
[----:B-1----:R-:W-:-:S04]  /*4710*/  LOP3.LUT R3, R12, UR7, RZ, 0x3c, !PT ;  /* 0x000000070c037c12 */ /* 0x002fc8000f8e3cff */
[----:B------:R-:W-:-:S04]  /*4720*/  SHF.L.U32 R0, R3, 0x1f, RZ ;  /* 0x0000001f03007819 */ /* 0x000fc800000006ff */
[----:B------:R-:W1:Y:S02]  /*4730*/  SYNCS.PHASECHK.TRANS64 P0, [UR4+0x320], R0 ;  /* 0x00032000ff0075a7 */ /* 0x000e640008001004 */
[----:B-1----:R-:W-:Y:S05]  /*4740*/  @P0 EXIT ;  /* 0x000000000000094d */ /* 0x002fea0003800000 */
[----:B------:R-:W-:Y:S02]  /*4750*/  SHF.L.U32 R3, R3, 0x1f, RZ ;  /* 0x0000001f03037819 */ /* 0x000fe400000006ff */
[----:B------:R-:W-:-:S07]  /*4760*/  MOV R0, UR4 ;  /* 0x0000000400007c02 */ /* 0x000fce0008000f00 */
.L_x_91:
[----:B-1----:R1:W2:Y:S02]  /*4770*/  SYNCS.PHASECHK.TRANS64.TRYWAIT P0, [R0+URZ+0x320], R3 ;  /* 0x00032003000075a7 */ /* 0x0022a400080011ff */
[----:B--2---:R-:W-:Y:S05]  /*4780*/  @!P0 NANOSLEEP.SYNCS 0x989680 ;  /* 0x009896800000895d */ /* 0x004fea0003900000 */
[----:B------:R-:W2:Y:S02]  /*4790*/  @!P0 SYNCS.PHASECHK.TRANS64 P0, [R0+URZ+0x320], R3 ;  /* 0x00032003000085a7 */ /* 0x000ea400080010ff */
[----:B--2---:R-:W-:Y:S05]  /*47a0*/  @P0 EXIT ;  /* 0x000000000000094d */ /* 0x004fea0003800000 */
[----:B------:R-:W-:Y:S05]  /*47b0*/  BRA `(.L_x_91) ;  /* 0xfffffffc00ec7947 */ /* 0x000fea000383ffff */
.L_x_84:
[----:B------:R-:W-:-:S09]  /*47c0*/  UISETP.NE.AND UP1, UPT, UR8, URZ, UPT ;  /* 0x000000ff0800728c */ /* 0x000fd2000bf25270 */
[----:B------:R-:W-:Y:S05]  /*47d0*/  BRA.U UP1, `(.L_x_92) ;  /* 0x0000000d01747547 */ /* 0x000fea000b800000 */
[----:B------:R-:W-:Y:S01]  /*47e0*/  UMOV UR4, 0x40 ;  /* 0x0000004000047882 */ /* 0x000fe20000000000 */
[----:B------:R-:W-:Y:S01]  /*47f0*/  NOP ;  /* 0x0000000000007918 */ /* 0x000fe20000000000 */
[----:B------:R-:W-:Y:S01]  /*4800*/  ULEA UR4, UR37, UR4, 0x18 ;  /* 0x0000000425047291 */ /* 0x000fe2000f8ec0ff */
[----:B------:R-:W-:Y:S02]  /*4810*/  UMOV UR5, 0x400 ;  /* 0x0000040000057882 */ /* 0x000fe40000000000 */
[----:B------:R-:W-:-:S06]  /*4820*/  ULEA UR37, UR37, UR5, 0x18 ;  /* 0x0000000525257291 */ /* 0x000fcc000f8ec0ff */
[----:B------:R-:W1:Y:S02]  /*4830*/  LDS.U8 R0, [UR4+0x1c] ;  /* 0x00001c04ff007984 */ /* 0x000e640008000000 */
[----:B-1----:R-:W-:-:S13]  /*4840*/  ISETP.NE.AND P0, PT, R0, RZ, PT ;  /* 0x000000ff0000720c */ /* 0x002fda0003f05270 */
[----:B------:R-:W-:Y:S05]  /*4850*/  @P0 BRA `(.L_x_93) ;  /* 0x0000000000580947 */ /* 0x000fea0003800000 */
[----:B------:R-:W-:-:S13]  /*4860*/  ELECT P0, URZ, PT ;  /* 0x0000000000ff782f */ /* 0x000fda0003800000 */
[----:B------:R-:W-:Y:S05]  /*4870*/  @!P0 BRA `(.L_x_94) ;  /* 0x0000000000608947 */ /* 0x000fea0003800000 */
[----:B------:R-:W-:Y:S01]  /*4880*/  UMOV UR5, 0x10 ;  /* 0x0000001000057882 */ /* 0x000fe20000000000 */
[----:B------:R-:W-:Y:S01]  /*4890*/  HFMA2 R0, -RZ, RZ, 0, 5.9604644775390625e-08 ;  /* 0x00000001ff007431 */ /* 0x000fe200000001ff */
[----:B------:R-:W-:-:S03]  /*48a0*/  MOV R2, 0xffff ;  /* 0x0000ffff00027802 */ /* 0x000fc60000000f00 */
[----:B------:R-:W-:Y:S04]  /*48b0*/  DEPBAR.LE SB1, 0x36 ;  /* 0x00009d800000791a */ /* 0x000fe80000000000 */
[----:B------:R-:W1:Y:S02]  /*48c0*/  UTCATOMSWS.FIND_AND_SET.ALIGN UP0, UR5, UR5 ;  /* 0x00000005000575e3 */ /* 0x000e640008000800 */
[----:B-1----:R-:W-:Y:S01]  /*48d0*/  MOV R3, UR5 ;  /* 0x0000000500037c02 */ /* 0x002fe20008000f00 */
[----:B------:R-:W-:Y:S06]  /*48e0*/  BRA.U UP0, `(.L_x_95) ;  /* 0x0000000100187547 */ /* 0x000fec000b800000 */
.L_x_96:
[----:B------:R-:W-:Y:S05]  /*48f0*/  NANOSLEEP 0x64 ;  /* 0x000000640000795d */ /* 0x000fea0003800000 */
[----:B------:R-:W-:-:S05]  /*4900*/  UMOV UR5, 0x10 ;  /* 0x0000001000057882 */ /* 0x000fca0000000000 */
[----:B------:R-:W-:Y:S04]  /*4910*/  DEPBAR.LE SB1, 0x36 ;  /* 0x00009d800000791a */ /* 0x000fe80000000000 */
[----:B------:R-:W1:Y:S02]  /*4920*/  UTCATOMSWS.FIND_AND_SET.ALIGN UP0, UR5, UR5 ;  /* 0x00000005000575e3 */ /* 0x000e640008000800 */
[----:B-1----:R-:W-:Y:S01]  /*4930*/  MOV R3, UR5 ;  /* 0x0000000500037c02 */ /* 0x002fe20008000f00 */
[----:B------:R-:W-:Y:S05]  /*4940*/  BRA.U !UP0, `(.L_x_96) ;  /* 0xfffffffd08e87547 */ /* 0x000fea000b83ffff */
.L_x_95:
[-C--:B------:R-:W-:Y:S02]  /*4950*/  SHF.L.U32 R2, R2, R3.reuse, RZ ;  /* 0x0000000302027219 */ /* 0x080fe400000006ff */
[----:B------:R-:W-:Y:S01]  /*4960*/  SHF.L.U32 R0, R0, R3, RZ ;  /* 0x0000000300007219 */ /* 0x000fe200000006ff */
[----:B------:R-:W-:Y:S02]  /*4970*/  IMAD.SHL.U32 R3, R3, 0x20, RZ ;  /* 0x0000002003037824 */ /* 0x000fe400078e00ff */
[----:B------:R1:W-:Y:S04]  /*4980*/  ATOMS.OR RZ, [UR4+0x14], R2 ;  /* 0x00001402ffff798c */ /* 0x0003e8000b000004 */
[----:B------:R1:W-:Y:S04]  /*4990*/  ATOMS.OR RZ, [UR4+0x18], R0 ;  /* 0x00001800ffff798c */ /* 0x0003e8000b000004 */
[----:B------:R1:W-:Y:S01]  /*49a0*/  STS [UR37+0x3c0], R3 ;  /* 0x0003c003ff007988 */ /* 0x0003e20008000825 */
[----:B------:R-:W-:Y:S05]  /*49b0*/  BRA `(.L_x_94) ;  /* 0x0000000000107947 */ /* 0x000fea0003800000 */
.L_x_93:
[----:B------:R-:W-:Y:S02]  /*49c0*/  MOV R0, 0xffffffff ;  /* 0xffffffff00007802 */ /* 0x000fe40000000f00 */
[----:B------:R-:W-:-:S03]  /*49d0*/  MOV R2, 0x4a00 ;  /* 0x00004a0000027802 */ /* 0x000fc60000000f00 */
[----:B------:R1:W-:Y:S04]  /*49e0*/  STS [UR37+0x3c0], R0 ;  /* 0x0003c000ff007988 */ /* 0x0003e80008000825 */
[----:B-1-3-5:R-:W-:Y:S05]  /*49f0*/  CALL.REL.NOINC `($__internal_1_$__cuda_sm10x_tcgen05_guardrail_trap_phase_invalid_during_alloc) ;  /* 0x0000005400547944 */ /* 0x02afea0003c00000 */
.L_x_94:
[----:B------:R-:W-:Y:S05]  /*4a00*/  WARPSYNC.ALL ;  /* 0x0000000000007948 */ /* 0x000fea0003800000 */
[----:B------:R-:W2:Y:S01]  /*4a10*/  S2UR UR9, SR_CgaCtaId ;  /* 0x00000000000979c3 */ /* 0x000ea20000008800 */
[----:B------:R-:W-:Y:S01]  /*4a20*/  UMOV UR4, 0x400 ;  /* 0x0000040000047882 */ /* 0x000fe20000000000 */
[----:B------:R-:W-:-:S06]  /*4a30*/  NOP ;  /* 0x0000000000007918 */ /* 0x000fcc0000000000 */
[----:B------:R-:W-:Y:S06]  /*4a40*/  BAR.ARV 0x6, 0xa0 ;  /* 0x0182800000007b1d */ /* 0x000fec0000002000 */
[----:B------:R-:W4:Y:S01]  /*4a50*/  LDCU UR5, c[0x0][0x38c] ;  /* 0x00007180ff0577ac */ /* 0x000f220008000800 */
[----:B------:R-:W-:Y:S01]  /*4a60*/  IMAD.MOV.U32 R11, RZ, RZ, 0x1 ;  /* 0x00000001ff0b7424 */ /* 0x000fe200078e00ff */
[----:B------:R-:W-:Y:S01]  /*4a70*/  CS2R R8, SRZ ;  /* 0x0000000000087805 */ /* 0x000fe2000001ff00 */
[----:B------:R-:W-:Y:S01]  /*4a80*/  IMAD.MOV.U32 R10, RZ, RZ, RZ ;  /* 0x000000ffff0a7224 */ /* 0x000fe200078e00ff */
[----:B------:R-:W-:Y:S01]  /*4a90*/  UMOV UR11, URZ ;  /* 0x000000ff000b7c82 */ /* 0x000fe20008000000 */
[----:B------:R-:W-:Y:S01]  /*4aa0*/  UMOV UR18, URZ ;  /* 0x000000ff00127c82 */ /* 0x000fe20008000000 */
[----:B------:R-:W-:Y:S01]  /*4ab0*/  UMOV UR20, 0x0 ;  /* 0x0000000000147882 */ /* 0x000fe20000000000 */
[----:B------:R-:W-:Y:S01]  /*4ac0*/  UMOV UR21, 0x4140010 ;  /* 0x0414001000157882 */ /* 0x000fe20000000000 */
[----:B--2---:R-:W-:Y:S01]  /*4ad0*/  ULEA UR9, UR9, UR4, 0x18 ;  /* 0x0000000409097291 */ /* 0x004fe2000f8ec0ff */
[----:B------:R-:W2:Y:S03]  /*4ae0*/  LDCU UR4, c[0x0][0x38c] ;  /* 0x00007180ff0477ac */ /* 0x000ea60008000800 */
[----:B------:R-:W-:-:S02]  /*4af0*/  UIADD3 UR10, UPT, UPT, UR9, 0x2c80, URZ ;  /* 0x00002c80090a7890 */ /* 0x000fc4000fffe0ff */
[----:B----4-:R-:W-:-:S03]  /*4b00*/  UISETP.GE.AND UP3, UPT, UR5, 0x1, UPT ;  /* 0x000000010500788c */ /* 0x010fc6000bf66270 */
[----:B-1----:R-:W1:Y:S01]  /*4b10*/  LDS R0, [UR9+0x3c0] ;  /* 0x0003c009ff007984 */ /* 0x002e620008000800 */
[----:B------:R-:W-:-:S04]  /*4b20*/  USHF.R.U32.HI UR10, URZ, 0x4, UR10 ;  /* 0x00000004ff0a7899 */ /* 0x000fc8000801160a */
[----:B------:R-:W-:-:S04]  /*4b30*/  ULOP3.LUT UR10, UR10, 0x3fff, URZ, 0xc0, !UPT ;  /* 0x00003fff0a0a7892 */ /* 0x000fc8000f8ec0ff */
[----:B------:R-:W-:Y:S02]  /*4b40*/  ULOP3.LUT UR10, UR10, 0x10000, URZ, 0xfc, !UPT ;  /* 0x000100000a0a7892 */ /* 0x000fe4000f8efcff */
[----:B--2---:R-:W-:-:S04]  /*4b50*/  UIADD3 UR4, UPT, UPT, UR4, 0x1f, URZ ;  /* 0x0000001f04047890 */ /* 0x004fc8000fffe0ff */
[----:B------:R-:W-:-:S04]  /*4b60*/  USHF.R.S32.HI UR8, URZ, 0x1f, UR4 ;  /* 0x0000001fff087899 */ /* 0x000fc80008011404 */
[----:B------:R-:W-:Y:S02]  /*4b70*/  ULEA.HI UR8, UR8, UR4, URZ, 0x5 ;  /* 0x0000000408087291 */ /* 0x000fe4000f8f28ff */
[----:B------:R-:W-:Y:S02]  /*4b80*/  UIADD3 UR4, UPT, UPT, UR9, 0x1a480, URZ ;  /* 0x0001a48009047890 */ /* 0x000fe4000fffe0ff */
[----:B------:R-:W-:Y:S02]  /*4b90*/  USHF.R.S32.HI UR8, URZ, 0x5, UR8 ;  /* 0x00000005ff087899 */ /* 0x000fe40008011408 */
[----:B------:R-:W-:Y:S02]  /*4ba0*/  USHF.R.U32.HI UR4, URZ, 0x4, UR4 ;  /* 0x00000004ff047899 */ /* 0x000fe40008011604 */
[----:B------:R-:W-:Y:S02]  /*4bb0*/  UISETP.LT.AND UP0, UPT, UR8, 0x1, UPT ;  /* 0x000000010800788c */ /* 0x000fe4000bf01270 */
[----:B------:R-:W-:-:S02]  /*4bc0*/  ULOP3.LUT UR4, UR4, 0x3fff, URZ, 0xc0, !UPT ;  /* 0x00003fff04047892 */ /* 0x000fc4000f8ec0ff */
[----:B------:R-:W-:Y:S02]  /*4bd0*/  USEL UR15, UR8, 0x1, !UP0 ;  /* 0x00000001080f7887 */ /* 0x000fe4000c000000 */
[----:B------:R-:W-:Y:S02]  /*4be0*/  ULOP3.LUT UR4, UR4, 0x10000, URZ, 0xfc, !UPT ;  /* 0x0001000004047892 */ /* 0x000fe4000f8efcff */
[----:B------:R-:W-:Y:S01]  /*4bf0*/  UIADD3 UR15, UPT, UPT, -UR15, URZ, URZ ;  /* 0x000000ff0f0f7290 */ /* 0x000fe2000fffe1ff */
[----:B-1----:R-:W-:-:S15]  /*4c00*/  R2UR UR12, R0 ;  /* 0x00000000000c72ca */ /* 0x002fde00000e0000 */
.L_x_103:
[----:B------:R-:W-:Y:S02]  /*4c10*/  LEA R0, R10, UR9, 0x3 ;  /* 0x000000090a007c11 */ /* 0x000fe4000f8e18ff */
[----:B------:R-:W-:Y:S02]  /*4c20*/  SHF.L.U32 R5, R9, 0x1f, RZ ;  /* 0x0000001f09057819 */ /* 0x000fe400000006ff */
[----:B------:R-:W-:Y:S01]  /*4c30*/  PLOP3.LUT P0, PT, PT, PT, UP3, 0x80, 0x8 ;  /* 0x000000000008781c */ /* 0x000fe20003f0f038 */
[----:B------:R-:W-:Y:S01]  /*4c40*/  VIADD R3, R0, 0x320 ;  /* 0x0000032000037836 */ /* 0x000fe20000000000 */
[----:B-1----:R-:W1:Y:S02]  /*4c50*/  SYNCS.PHASECHK.TRANS64.TRYWAIT P1, [R0+URZ+0x310], R5 ;  /* 0x00031005000075a7 */ /* 0x002e6400080211ff */
[----:B-1--4-:R-:W-:Y:S09]  /*4c60*/  @!P1 BRA `(.L_x_97) ;  /* 0x0000004c00809947 */ /* 0x012ff20003800000 */
.L_x_239:
[----:B------:R-:W-:Y:S01]  /*4c70*/  LEA R4, R10, UR9, 0x4 ;  /* 0x000000090a047c11 */ /* 0x000fe2000f8e20ff */
[----:B------:R-:W-:Y:S01]  /*4c80*/  @UP3 ULEA UR5, UR18, UR9, 0x3 ;  /* 0x0000000912053291 */ /* 0x000fe2000f8e18ff */
[----:B------:R-:W-:Y:S01]  /*4c90*/  PLOP3.LUT P2, PT, PT, PT, PT, 0x80, 0x8 ;  /* 0x000000000008781c */ /* 0x000fe20003f4f070 */
[----:B------:R-:W-:Y:S01]  /*4ca0*/  ULEA UR14, UR11, UR9, 0x3 ;  /* 0x000000090b0e7291 */ /* 0x000fe2000f8e18ff */
[----:B------:R-:W-:Y:S02]  /*4cb0*/  PRMT R3, RZ, 0x654, R3 ;  /* 0x00000654ff037816 */ /* 0x000fe40000000003 */
[----:B-1----:R-:W1:Y:S01]  /*4cc0*/  LDS.128 R4, [R4+0x3a0] ;  /* 0x0003a00004047984 */ /* 0x002e620000000c00 */
[----:B------:R-:W-:Y:S02]  /*4cd0*/  @P0 SHF.L.U32 R2, R8, 0x1f, RZ ;  /* 0x0000001f08020819 */ /* 0x000fe400000006ff */
[----:B------:R-:W-:Y:S01]  /*4ce0*/  SHF.L.U32 R0, R11, 0x1f, RZ ;  /* 0x0000001f0b007819 */ /* 0x000fe200000006ff */
[----:B------:R-:W-:Y:S01]  /*4cf0*/  @!PT LDS RZ, [RZ] ;  /* 0x00000000fffff984 */ /* 0x000fe20000000800 */
[----:B------:R-:W-:Y:S01]  /*4d00*/  @!PT LDS RZ, [RZ] ;  /* 0x00000000fffff984 */ /* 0x000fe20000000800 */
[----:B------:R-:W-:Y:S01]  /*4d10*/  @!PT LDS RZ, [RZ] ;  /* 0x00000000fffff984 */ /* 0x000fe20000000800 */
[----:B------:R-:W-:Y:S01]  /*4d20*/  @!PT LDS RZ, [RZ] ;  /* 0x00000000fffff984 */ /* 0x000fe20000000800 */
[----:B------:R2:W-:Y:S06]  /*4d30*/  MEMBAR.ALL.CTA ;  /* 0x0000000000007992 */ /* 0x0005ec0000008000 */
[----:B--2---:R-:W2:Y:S02]  /*4d40*/  FENCE.VIEW.ASYNC.S ;  /* 0x00000000000073c6 */ /* 0x004ea40000000000 */
[----:B--2---:R2:W-:Y:S01]  /*4d50*/  SYNCS.ARRIVE.TRANS64.RED.A1T0 RZ, [R3+URZ], RZ ;  /* 0x000000ff03ff79a7 */ /* 0x0045e200081004ff */
[----:B------:R2:W4:Y:S01]  /*4d60*/  @P0 SYNCS.PHASECHK.TRANS64.TRYWAIT P2, [UR5], R2 ;  /* 0x00000002ff0005a7 */ /* 0x0005220008041105 */
[----:B-1----:R-:W-:Y:S01]  /*4d70*/  LOP3.LUT P1, RZ, R6, 0x1, RZ, 0xc0, !PT ;  /* 0x0000000106ff7812 */ /* 0x002fe2000782c0ff */
[----:B------:R-:W1:Y:S02]  /*4d80*/  SYNCS.PHASECHK.TRANS64.TRYWAIT P0, [UR14+0x350], R0 ;  /* 0x00035000ff0075a7 */ /* 0x000e64000800110e */
[----:B-12-4-:R-:W-:Y:S10]  /*4d90*/  @!P0 BRA `(.L_x_98) ;  /* 0x0000004c00488947 */ /* 0x016ff40003800000 */
.L_x_241:
[----:B------:R-:W-:Y:S01]  /*4da0*/  IADD3 R10, PT, PT, R10, 0x1, RZ ;  /* 0x000000010a0a7810 */ /* 0x000fe20007ffe0ff */
[----:B------:R-:W-:Y:S06]  /*4db0*/  BRA.U !UP3, `(.L_x_99) ;  /* 0x000000010b9c7547 */ /* 0x000fec000b800000 */
[----:B------:R-:W-:Y:S02]  /*4dc0*/  ULEA.HI UR13, UR11, UR11, URZ, 0x1 ;  /* 0x0000000b0b0d7291 */ /* 0x000fe4000f8f08ff */
[----:B------:R-:W-:Y:S02]  /*4dd0*/  UPLOP3.LUT UP4, UPT, UPT, UPT, UPT, 0x40, 0x4 ;  /* 0x000000000004789c */ /* 0x000fe40003f8e870 */
[----:B------:R-:W-:Y:S02]  /*4de0*/  USHF.R.U32.HI UR5, URZ, 0x1, UR13 ;  /* 0x00000001ff057899 */ /* 0x000fe4000801160d */
[----:B------:R-:W-:Y:S02]  /*4df0*/  ULOP3.LUT UR13, UR13, 0xffe, URZ, 0xc0, !UPT ;  /* 0x00000ffe0d0d7892 */ /* 0x000fe4000f8ec0ff */
[----:B------:R-:W-:Y:S02]  /*4e00*/  UIMAD UR5, UR5, 0x50, UR12 ;  /* 0x00000050050578a4 */ /* 0x000fe4000f8e020c */
[----:B------:R-:W-:Y:S01]  /*4e10*/  UIADD3 UR13, UPT, UPT, -UR13, UR11, URZ ;  /* 0x0000000b0d0d7290 */ /* 0x000fe2000fffe1ff */
[----:B------:R-:W-:Y:S01]  /*4e20*/  UMOV UR17, UR15 ;  /* 0x0000000f00117c82 */ /* 0x000fe20008000000 */
[----:B------:R-:W-:-:S02]  /*4e30*/  UMOV UR16, UR8 ;  /* 0x0000000800107c82 */ /* 0x000fc40008000000 */
[----:B------:R-:W-:-:S03]  /*4e40*/  ULEA UR13, UR13, UR5, 0x14 ;  /* 0x000000050d0d7291 */ /* 0x000fc6000f8ea0ff */
[----:B------:R-:W-:-:S09]  /*4e50*/  UMOV UR5, UR18 ;  /* 0x0000001200057c82 */ /* 0x000fd20008000000 */
.L_x_102:
[----:B------:R-:W-:Y:S02]  /*4e60*/  UIADD3 UR17, UPT, UPT, UR17, 0x1, URZ ;  /* 0x0000000111117890 */ /* 0x000fe4000fffe0ff */
[----:B--2---:R-:W-:Y:S02]  /*4e70*/  ULEA UR7, UR5, UR9, 0x3 ;  /* 0x0000000905077291 */ /* 0x004fe4000f8e18ff */
[----:B------:R-:W-:Y:S01]  /*4e80*/  UISETP.NE.AND UP0, UPT, UR17, URZ, UPT ;  /* 0x000000ff1100728c */ /* 0x000fe2000bf05270 */
[----:B----4-:R-:W-:Y:S10]  /*4e90*/  @P2 BRA `(.L_x_100) ;  /* 0x00000000000c2947 */ /* 0x010ff40003800000 */
[----:B-1----:R-:W-:Y:S04]  /*4ea0*/  SHF.L.U32 R3, R8, 0x1f, RZ ;  /* 0x0000001f08037819 */ /* 0x002fe800000006ff */
[----:B------:R-:W1:Y:S02]  /*4eb0*/  SYNCS.PHASECHK.TRANS64.TRYWAIT P0, [UR7], R3 ;  /* 0x00000003ff0075a7 */ /* 0x000e640008001107 */
[----:B-1----:R-:W-:Y:S05]  /*4ec0*/  @!P0 BRA `(.L_x_101) ;  /* 0x0000004c00148947 */ /* 0x002fea0003800000 */
.L_x_100:
[----:B------:R-:W-:Y:S01]  /*4ed0*/  UISETP.NE.AND UP1, UPT, UR16, 0x1, UPT ;  /* 0x000000011000788c */ /* 0x000fe2000bf25270 */
[----:B------:R-:W-:Y:S01]  /*4ee0*/  PLOP3.LUT P2, PT, PT, PT, PT, 0x80, 0x8 ;  /* 0x000000000008781c */ /* 0x000fe20003f4f070 */
[----:B------:R-:W-:Y:S02]  /*4ef0*/  UIADD3 UR18, UPT, UPT, UR5, 0x1, URZ ;  /* 0x0000000105127890 */ /* 0x000fe4000fffe0ff */
[----:B------:R-:W-:Y:S02]  /*4f00*/  UIMAD UR6, UR5, 0xa0, UR4 ;  /* 0x000000a0050678a4 */ /* 0x000fe4000f8e0204 */
[----:B------:R-:W-:Y:S01]  /*4f10*/  UISETP.NE.AND UP2, UPT, UR18, 0x2f, UPT ;  /* 0x0000002f1200788c */ /* 0x000fe2000bf45270 */
[----:B------:R-:W-:Y:S01]  /*4f20*/  PLOP3.LUT P0, PT, PT, PT, UP1, 0x80, 0x8 ;  /* 0x000000000008781c */ /* 0x000fe20003f0f018 */
[----:B------:R-:W-:Y:S02]  /*4f30*/  UIADD3 UR16, UPT, UPT, UR16, -0x1, URZ ;  /* 0xffffffff10107890 */ /* 0x000fe4000fffe0ff */
[----:B------:R-:W-:Y:S02]  /*4f40*/  USEL UR22, URZ, 0x1, UP2 ;  /* 0x00000001ff167887 */ /* 0x000fe40009000000 */
[----:B------:R-:W-:Y:S01]  /*4f50*/  USEL UR18, UR18, URZ, UP2 ;  /* 0x000000ff12127287 */ /* 0x000fe20009000000 */
[----:B------:R-:W-:Y:S03]  /*4f60*/  UMOV UR23, 0xc0004010 ;  /* 0xc000401000177882 */ /* 0x000fe60000000000 */
[----:B------:R-:W-:Y:S01]  /*4f70*/  @UP1 ULEA UR19, UR18, UR9, 0x3 ;  /* 0x0000000912131291 */ /* 0x000fe2000f8e18ff */
[----:B------:R-:W-:Y:S01]  /*4f80*/  LOP3.LUT R8, R8, UR22, RZ, 0x3c, !PT ;  /* 0x0000001608087c12 */ /* 0x000fe2000f8e3cff */
[----:B------:R-:W-:Y:S03]  /*4f90*/  ULEA UR22, UR5, UR10, 0x7 ;  /* 0x0000000a05167291 */ /* 0x000fe6000f8e38ff */
[----:B-1----:R-:W-:Y:S01]  /*4fa0*/  @P0 SHF.L.U32 R0, R8, 0x1f, RZ ;  /* 0x0000001f08000819 */ /* 0x002fe200000006ff */
[----:B------:R-:W-:Y:S03]  /*4fb0*/  UMOV UR5, UR18 ;  /* 0x0000001200057c82 */ /* 0x000fe60008000000 */
[----:B------:R2:W4:Y:S01]  /*4fc0*/  @P0 SYNCS.PHASECHK.TRANS64.TRYWAIT P2, [UR19], R0 ;  /* 0x00000000ff0005a7 */ /* 0x0005220008041113 */
[----:B------:R-:W-:Y:S03]  /*4fd0*/  UIADD3 UR19, UPT, UPT, UR7, 0x178, URZ ;  /* 0x0000017807137890 */ /* 0x000fe6000fffe0ff */
[----:B------:R-:W-:Y:S02]  /*4fe0*/  UMOV UR7, 0xc0004010 ;  /* 0xc000401000077882 */ /* 0x000fe40000000000 */
[----:B------:R2:W-:Y:S01]  /*4ff0*/  UTCQMMA gdesc[UR22], gdesc[UR6], tmem[UR13], tmem[UR20], idesc[UR21], UP4 ;  /* 0x00ff1406160075ea */ /* 0x0005e2000a00030d */
[----:B------:R-:W-:Y:S03]  /*5000*/  UPLOP3.LUT UP4, UPT, UPT, UPT, UPT, 0x80, 0x8 ;  /* 0x000000000008789c */ /* 0x000fe60003f8f070 */
[----:B------:R2:W-:Y:S01]  /*5010*/  UTCBAR [UR19], URZ ;  /* 0x000000ff130073e9 */ /* 0x0005e200080000ff */
[----:B------:R-:W-:Y:S07]  /*5020*/  BRA.U UP0, `(.L_x_102) ;  /* 0xfffffffd008c7547 */ /* 0x000fee000b83ffff */
.L_x_99:
[----:B------:R-:W-:Y:S01]  /*5030*/  UIADD3 UR11, UPT, UPT, UR11, 0x1, URZ ;  /* 0x000000010b0b7890 */ /* 0x000fe2000fffe0ff */
[C---:B------:R-:W-:Y:S01]  /*5040*/  ISETP.NE.AND P0, PT, R10.reuse, 0x2, PT ;  /* 0x000000020a00780c */ /* 0x040fe20003f05270 */
[----:B------:R-:W-:Y:S02]  /*5050*/  UIADD3 UR14, UPT, UPT, UR14, 0x330, URZ ;  /* 0x000003300e0e7890 */ /* 0x000fe4000fffe0ff */
[----:B------:R-:W-:Y:S01]  /*5060*/  UISETP.NE.AND UP0, UPT, UR11, 0x4, UPT ;  /* 0x000000040b00788c */ /* 0x000fe2000bf05270 */
[----:B-12---:R-:W-:Y:S02]  /*5070*/  SEL R0, RZ, 0x1, P0 ;  /* 0x00000001ff007807 */ /* 0x006fe40000000000 */
[----:B------:R-:W-:Y:S01]  /*5080*/  SEL R10, R10, RZ, P0 ;  /* 0x000000ff0a0a7207 */ /* 0x000fe20000000000 */
[----:B------:R-:W-:Y:S01]  /*5090*/  USEL UR5, URZ, 0x1, UP0 ;  /* 0x00000001ff057887 */ /* 0x000fe20008000000 */
[----:B------:R-:W-:Y:S01]  /*50a0*/  LOP3.LUT R9, R9, R0, RZ, 0x3c, !PT ;  /* 0x0000000009097212 */ /* 0x000fe200078e3cff */
[----:B------:R-:W-:Y:S01]  /*50b0*/  USEL UR11, UR11, URZ, UP0 ;  /* 0x000000ff0b0b7287 */ /* 0x000fe20008000000 */
[----:B------:R1:W-:Y:S03]  /*50c0*/  UTCBAR [UR14], URZ ;  /* 0x000000ff0e0073e9 */ /* 0x0003e600080000ff */
[----:B------:R-:W-:Y:S01]  /*50d0*/  LOP3.LUT R11, R11, UR5, RZ, 0x3c, !PT ;  /* 0x000000050b0b7c12 */ /* 0x000fe2000f8e3cff */
[----:B------:R-:W-:Y:S07]  /*50e0*/  @P1 BRA `(.L_x_103) ;  /* 0xfffffff800c81947 */ /* 0x000fee000383ffff */
[----:B------:R-:W2:Y:S01]  /*50f0*/  S2UR UR4, SR_CgaCtaId ;  /* 0x00000000000479c3 */ /* 0x000ea20000008800 */
[----:B------:R-:W-:Y:S01]  /*5100*/  ELECT P0, URZ, PT ;  /* 0x0000000000ff782f */ /* 0x000fe20003800000 */
[----:B------:R-:W-:Y:S01]  /*5110*/  IMAD.MOV.U32 R0, RZ, RZ, 0x1 ;  /* 0x00000001ff007424 */ /* 0x000fe200078e00ff */
[----:B------:R-:W-:Y:S01]  /*5120*/  UIADD3 UR9, UPT, UPT, UR9, 0x350, URZ ;  /* 0x0000035009097890 */ /* 0x000fe2000fffe0ff */
[----:B------:R-:W-:Y:S01]  /*5130*/  SHF.L.U32 R3, R11, 0x1f, RZ ;  /* 0x0000001f0b037819 */ /* 0x000fe200000006ff */
[----:B------:R-:W-:-:S03]  /*5140*/  UMOV UR5, 0x40 ;  /* 0x0000004000057882 */ /* 0x000fc60000000000 */
[----:B------:R-:W-:Y:S01]  /*5150*/  UVIRTCOUNT.DEALLOC.SMPOOL 0x80 ;  /* 0x000000800000784c */ /* 0x000fe20000000000 */
[----:B--2---:R-:W-:Y:S02]  /*5160*/  ULEA UR4, UR4, UR5, 0x18 ;  /* 0x0000000504047291 */ /* 0x004fe4000f8ec0ff */
[----:B------:R-:W-:-:S07]  /*5170*/  ULEA UR5, UR11, UR9, 0x3 ;  /* 0x000000090b057291 */ /* 0x000fce000f8e18ff */
[----:B------:R2:W-:Y:S02]  /*5180*/  @P0 STS.U8 [UR4+0x1c], R0 ;  /* 0x00001c00ff000988 */ /* 0x0005e40008000004 */
[----:B------:R-:W3:Y:S02]  /*5190*/  SYNCS.PHASECHK.TRANS64.TRYWAIT P0, [UR5], R3 ;  /* 0x00000003ff0075a7 */ /* 0x000ee40008001105 */
[----:B--23--:R-:W-:Y:S05]  /*51a0*/  @!P0 BRA `(.L_x_104) ;  /* 0x0000004800748947 */ /* 0x00cfea0003800000 */
.L_x_244:
[----:B------:R-:W-:-:S04]  /*51b0*/  UIADD3 UR6, UPT, UPT, UR11, 0x1, URZ ;  /* 0x000000010b067890 */ /* 0x000fc8000fffe0ff */
[----:B------:R-:W-:-:S04]  /*51c0*/  UISETP.NE.AND UP0, UPT, UR6, 0x4, UPT ;  /* 0x000000040600788c */ /* 0x000fc8000bf05270 */
[----:B------:R-:W-:Y:S02]  /*51d0*/  USEL UR7, URZ, 0x1, UP0 ;  /* 0x00000001ff077887 */ /* 0x000fe40008000000 */
[----:B------:R-:W-:-:S04]  /*51e0*/  USEL UR6, UR6, URZ, UP0 ;  /* 0x000000ff06067287 */ /* 0x000fc80008000000 */
[----:B------:R-:W-:Y:S01]  /*51f0*/  ULEA UR5, UR6, UR9, 0x3 ;  /* 0x0000000906057291 */ /* 0x000fe2000f8e18ff */
[----:B------:R-:W-:-:S04]  /*5200*/  LOP3.LUT R2, R11, UR7, RZ, 0x3c, !PT ;  /* 0x000000070b027c12 */ /* 0x000fc8000f8e3cff */
[----:B--2---:R-:W-:-:S04]  /*5210*/  SHF.L.U32 R3, R2, 0x1f, RZ ;  /* 0x0000001f02037819 */ /* 0x004fc800000006ff */
[----:B------:R-:W2:Y:S02]  /*5220*/  SYNCS.PHASECHK.TRANS64.TRYWAIT P0, [UR5], R3 ;  /* 0x00000003ff0075a7 */ /* 0x000ea40008001105 */
[----:B--2---:R-:W-:Y:S05]  /*5230*/  @!P0 BRA `(.L_x_105) ;  /* 0x0000004800688947 */ /* 0x004fea0003800000 */
.L_x_246:
        /* <DEDUP_REMOVED lines=9> */
.L_x_248:
[----:B------:R-:W-:-:S04]  /*52d0*/  UIADD3 UR6, UPT, UPT, UR6, 0x1, URZ ;  /* 0x0000000106067890 */ /* 0x000fc8000fffe0ff */
[----:B------:R-:W-:-:S04]  /*52e0*/  UISETP.NE.AND UP0, UPT, UR6, 0x4, UPT ;  /* 0x000000040600788c */ /* 0x000fc8000bf05270 */
[----:B------:R-:W-:Y:S02]  /*52f0*/  USEL UR5, URZ, 0x1, UP0 ;  /* 0x00000001ff057887 */ /* 0x000fe40008000000 */
[----:B------:R-:W-:-:S04]  /*5300*/  USEL UR6, UR6, URZ, UP0 ;  /* 0x000000ff06067287 */ /* 0x000fc80008000000 */
[----:B------:R-:W-:Y:S01]  /*5310*/  ULEA UR6, UR6, UR9, 0x3 ;  /* 0x0000000906067291 */ /* 0x000fe2000f8e18ff */
[----:B--2---:R-:W-:-:S04]  /*5320*/  LOP3.LUT R3, R2, UR5, RZ, 0x3c, !PT ;  /* 0x0000000502037c12 */ /* 0x004fc8000f8e3cff */
[----:B------:R-:W-:-:S04]  /*5330*/  SHF.L.U32 R3, R3, 0x1f, RZ ;  /* 0x0000001f03037819 */ /* 0x000fc800000006ff */
[----:B------:R-:W2:Y:S02]  /*5340*/  SYNCS.PHASECHK.TRANS64.TRYWAIT P0, [UR6], R3 ;  /* 0x00000003ff0075a7 */ /* 0x000ea40008001106 */
[----:B--2---:R-:W-:Y:S05]  /*5350*/  @!P0 BRA `(.L_x_107) ;  /* 0x0000004800508947 */ /* 0x004fea0003800000 */
.L_x_250:
[----:B------:R-:W-:Y:S01]  /*5360*/  NOP ;  /* 0x0000000000007918 */ /* 0x000fe20000000000 */
[----:B--2---:R-:W2:Y:S01]  /*5370*/  LDS R0, [UR4+0x14] ;  /* 0x00001404ff007984 */ /* 0x004ea20008000800 */
[----:B------:R-:W-:Y:S01]  /*5380*/  ULOP3.LUT UR6, UR12, 0xffff, URZ, 0xc0, !UPT ;  /* 0x0000ffff0c067892 */ /* 0x000fe2000f8ec0ff */
[----:B------:R-:W-:Y:S01]  /*5390*/  UMOV UR8, 0xffff ;  /* 0x0000ffff00087882 */ /* 0x000fe20000000000 */
[----:B------:R-:W-:Y:S02]  /*53a0*/  UMOV UR5, 0x1 ;  /* 0x0000000100057882 */ /* 0x000fe40000000000 */
[----:B------:R-:W-:-:S04]  /*53b0*/  USHF.R.U32.HI UR6, URZ, 0x5, UR6 ;  /* 0x00000005ff067899 */ /* 0x000fc80008011606 */
[----:B------:R-:W-:Y:S02]  /*53c0*/  USHF.L.U32 UR8, UR8, UR6, URZ ;  /* 0x0000000608087299 */ /* 0x000fe400080006ff */
[----:B------:R-:W-:-:S04]  /*53d0*/  USHF.L.U32 UR5, UR5, UR6, URZ ;  /* 0x0000000605057299 */ /* 0x000fc800080006ff */
[----:B--2---:R-:W-:-:S04]  /*53e0*/  LOP3.LUT R0, R0, UR8, RZ, 0xc0, !PT ;  /* 0x0000000800007c12 */ /* 0x004fc8000f8ec0ff */
[----:B------:R-:W-:-:S13]  /*53f0*/  ISETP.NE.AND P0, PT, R0, UR8, PT ;  /* 0x0000000800007c0c */ /* 0x000fda000bf05270 */
[----:B------:R-:W-:Y:S05]  /*5400*/  @P0 BRA `(.L_x_108) ;  /* 0x0000000000580947 */ /* 0x000fea0003800000 */
[----:B------:R-:W2:Y:S02]  /*5410*/  LDS R0, [UR4+0x18] ;  /* 0x00001804ff007984 */ /* 0x000ea40008000800 */
[----:B--2---:R-:W-:-:S04]  /*5420*/  LOP3.LUT R0, R0, UR5, RZ, 0xc0, !PT ;  /* 0x0000000500007c12 */ /* 0x004fc8000f8ec0ff */
[----:B------:R-:W-:-:S13]  /*5430*/  ISETP.NE.AND P0, PT, R0, UR5, PT ;  /* 0x0000000500007c0c */ /* 0x000fda000bf05270 */
[----:B------:R-:W-:Y:S05]  /*5440*/  @P0 BRA `(.L_x_109) ;  /* 0x00000000003c0947 */ /* 0x000fea0003800000 */
[----:B------:R-:W2:Y:S01]  /*5450*/  S2R R2, SR_LANEID ;  /* 0x0000000000027919 */ /* 0x000ea20000000000 */
[----:B------:R-:W-:Y:S01]  /*5460*/  ULOP3.LUT UR8, URZ, UR8, URZ, 0x33, !UPT ;  /* 0x00000008ff087292 */ /* 0x000fe2000f8e33ff */
[----:B------:R-:W-:Y:S01]  /*5470*/  LOP3.LUT R4, RZ, UR5, RZ, 0x33, !PT ;  /* 0x00000005ff047c12 */ /* 0x000fe2000f8e33ff */
[----:B------:R-:W-:Y:S02]  /*5480*/  VOTEU.ANY UR7, UPT, PT ;  /* 0x0000000000077886 */ /* 0x000fe400038e0100 */
[----:B------:R-:W-:Y:S01]  /*5490*/  UFLO.U32 UR7, UR7 ;  /* 0x00000007000772bd */ /* 0x000fe200080e0000 */
[----:B------:R-:W3:Y:S01]  /*54a0*/  REDUX UR5, R4 ;  /* 0x00000000040573c4 */ /* 0x000ee20000000000 */
[----:B------:R-:W-:-:S06]  /*54b0*/  IMAD.U32 R0, RZ, RZ, UR8 ;  /* 0x00000008ff007e24 */ /* 0x000fcc000f8e00ff */
[----:B------:R1:W-:Y:S01]  /*54c0*/  UTCATOMSWS.AND URZ, UR8 ;  /* 0x0000000800ff79e3 */ /* 0x0003e20008000000 */
[----:B------:R-:W4:Y:S01]  /*54d0*/  REDUX UR6, R0 ;  /* 0x00000000000673c4 */ /* 0x000f220000000000 */
[----:B--2---:R-:W-:Y:S01]  /*54e0*/  ISETP.EQ.U32.AND P0, PT, R2, UR7, PT ;  /* 0x0000000702007c0c */ /* 0x004fe2000bf02070 */
[----:B---3--:R-:W-:Y:S01]  /*54f0*/  IMAD.U32 R2, RZ, RZ, UR5 ;  /* 0x00000005ff027e24 */ /* 0x008fe2000f8e00ff */
[----:B----4-:R-:W-:-:S11]  /*5500*/  MOV R3, UR6 ;  /* 0x0000000600037c02 */ /* 0x010fd60008000f00 */
[----:B------:R1:W-:Y:S04]  /*5510*/  @P0 ATOMS.AND RZ, [UR4+0x14], R3 ;  /* 0x00001403ffff098c */ /* 0x0003e8000a800004 */
[----:B------:R1:W-:Y:S01]  /*5520*/  @P0 ATOMS.AND RZ, [UR4+0x18], R2 ;  /* 0x00001802ffff098c */ /* 0x0003e2000a800004 */
[----:B------:R-:W-:Y:S05]  /*5530*/  BRA `(.L_x_110) ;  /* 0x0000000000147947 */ /* 0x000fea0003800000 */
.L_x_109:
[----:B------:R-:W-:Y:S02]  /*5540*/  MOV R2, 0x5560 ;  /* 0x0000556000027802 */ /* 0x000fe40000000f00 */
[----:B-1--45:R-:W-:Y:S05]  /*5550*/  CALL.REL.NOINC `($__internal_0_$__cuda_sm10x_tcgen05_guardrail_trap_col_being_dealloced_not_returned_by_alloc) ;  /* 0x0000004800707944 */ /* 0x032fea0003c00000 */
[----:B------:R-:W-:Y:S05]  /*5560*/  BRA `(.L_x_110) ;  /* 0x0000000000087947 */ /* 0x000fea0003800000 */
.L_x_108:
[----:B------:R-:W-:Y:S02]  /*5570*/  MOV R2, 0x5590 ;  /* 0x0000559000027802 */ /* 0x000fe40000000f00 */
[----:B-1--45:R-:W-:Y:S05]  /*5580*/  CALL.REL.NOINC `($__internal_2_$__cuda_sm10x_tcgen05_guardrail_trap_unallocated_columns_being_dealloced) ;  /* 0x00000048007c7944 */ /* 0x032fea0003c00000 */
.L_x_110:
[----:B------:R-:W-:Y:S01]  /*5590*/  NOP ;  /* 0x0000000000007918 */ /* 0x000fe20000000000 */
[----:B-1----:R-:W-:Y:S05]  /*55a0*/  EXIT ;  /* 0x000000000000794d */ /* 0x002fea0003800000 */
.L_x_92:
[----:B------:R-:W-:-:S09]  /*55b0*/  UISETP.NE.OR UP2, UPT, UR8, 0x3, !UP2 ;  /* 0x000000030800788c */ /* 0x000fd2000d745670 */
[----:B------:R-:W-:Y:S05]  /*55c0*/  BRA.U UP2, `(.L_x_111) ;  /* 0x0000000d02387547 */ /* 0x000fea000b800000 */
[----:B------:R-:W1:Y:S01]  /*55d0*/  LDC R0, c[0x0][0xb30] ;  /* 0x0002cc00ff007b82 */ /* 0x000e620000000800 */
[----:B------:R-:W2:Y:S01]  /*55e0*/  LDCU.64 UR8, c[0x0][0x888] ;  /* 0x00011100ff0877ac */ /* 0x000ea20008000a00 */
[----:B------:R-:W-:Y:S02]  /*55f0*/  HFMA2 R29, -RZ, RZ, 0, 0 ;  /* 0x00000000ff1d7431 */ /* 0x000fe400000001ff */
[----:B------:R-:W-:Y:S01]  /*5600*/  IMAD.MOV.U32 R31, RZ, RZ, 0x1 ;  /* 0x00000001ff1f7424 */ /* 0x000fe200078e00ff */
[----:B------:R-:W-:Y:S01]  /*5610*/  MOV R21, 0x1400 ;  /* 0x0000140000157802 */ /* 0x000fe20000000f00 */
[----:B------:R-:W4:Y:S01]  /*5620*/  LDCU.64 UR4, c[0x0][0x890] ;  /* 0x00011200ff0477ac */ /* 0x000f220008000a00 */
[----:B------:R-:W-:Y:S01]  /*5630*/  IMAD.MOV.U32 R30, RZ, RZ, RZ ;  /* 0x000000ffff1e7224 */ /* 0x000fe200078e00ff */
[----:B------:R-:W3:Y:S01]  /*5640*/  LDC R19, c[0x0][0x370] ;  /* 0x0000dc00ff137b82 */ /* 0x000ee20000000800 */
[----:B------:R-:W-:Y:S01]  /*5650*/  UMOV UR7, 0x400 ;  /* 0x0000040000077882 */ /* 0x000fe20000000000 */
[----:B------:R-:W-:-:S02]  /*5660*/  UPLOP3.LUT UP1, UPT, UPT, UPT, UPT, 0x40, 0x4 ;  /* 0x000000000004789c */ /* 0x000fc40003f2e870 */
[----:B------:R-:W-:-:S04]  /*5670*/  ULEA UR7, UR37, UR7, 0x18 ;  /* 0x0000000725077291 */ /* 0x000fc8000f8ec0ff */
[----:B------:R-:W3:Y:S01]  /*5680*/  LDC R2, c[0x0][0xb0c] ;  /* 0x0002c300ff027b82 */ /* 0x000ee20000000800 */
[----:B--2---:R-:W-:Y:S02]  /*5690*/  UISETP.NE.U32.AND UP5, UPT, UR8, URZ, UPT ;  /* 0x000000ff0800728c */ /* 0x004fe4000bfa5070 */
[----:B------:R-:W-:Y:S02]  /*56a0*/  UIADD3 UR8, UPT, UPT, UR7, 0x2f0, URZ ;  /* 0x000002f007087890 */ /* 0x000fe4000fffe0ff */
[----:B----4-:R-:W-:-:S03]  /*56b0*/  UISETP.NE.U32.AND UP6, UPT, UR4, URZ, UPT ;  /* 0x000000ff0400728c */ /* 0x010fc6000bfc5070 */
[----:B------:R-:W2:Y:S01]  /*56c0*/  LDC R18, c[0x0][0xb20] ;  /* 0x0002c800ff127b82 */ /* 0x000ea20000000800 */
[----:B-1----:R-:W-:Y:S01]  /*56d0*/  ISETP.NE.AND P1, PT, R0, 0x1, PT ;  /* 0x000000010000780c */ /* 0x002fe20003f25270 */
[----:B------:R-:W-:Y:S02]  /*56e0*/  UISETP.NE.AND.EX UP5, UPT, UR9, URZ, UPT, UP5 ;  /* 0x000000ff0900728c */ /* 0x000fe4000bfa5350 */
[----:B------:R-:W-:Y:S02]  /*56f0*/  UPRMT UR37, UR37, 0x654, UR8 ;  /* 0x0000065425257896 */ /* 0x000fe40008000008 */
[----:B------:R-:W-:Y:S02]  /*5700*/  UISETP.NE.AND.EX UP6, UPT, UR5, URZ, UPT, UP6 ;  /* 0x000000ff0500728c */ /* 0x000fe4000bfc5360 */
[----:B------:R-:W1:Y:S08]  /*5710*/  LDC.64 R32, c[0x0][0x348] ;  /* 0x0000d200ff207b82 */ /* 0x000e700000000a00 */
[----:B------:R-:W4:Y:S08]  /*5720*/  LDC.64 R16, c[0x0][0xb10] ;  /* 0x0002c400ff107b82 */ /* 0x000f300000000a00 */
[----:B------:R-:W1:Y:S08]  /*5730*/  LDC.64 R6, c[0x0][0xb18] ;  /* 0x0002c600ff067b82 */ /* 0x000e700000000a00 */
[----:B------:R-:W1:Y:S08]  /*5740*/  LDC.64 R4, c[0x0][0xb28] ;  /* 0x0002ca00ff047b82 */ /* 0x000e700000000a00 */
[----:B--23--:R-:W1:Y:S02]  /*5750*/  LDC R20, c[0x0][0x374] ;  /* 0x0000dd00ff147b82 */ /* 0x00ce640000000800 */
.L_x_119:
[C---:B------:R-:W-:Y:S02]  /*5760*/  LEA R0, R30.reuse, UR7, 0x3 ;  /* 0x000000071e007c11 */ /* 0x040fe4000f8e18ff */
[----:B------:R-:W-:Y:S02]  /*5770*/  SHF.L.U32 R3, R29, 0x1f, RZ ;  /* 0x0000001f1d037819 */ /* 0x000fe400000006ff */
[----:B------:R-:W-:Y:S02]  /*5780*/  LEA R24, R30, UR7, 0x4 ;  /* 0x000000071e187c11 */ /* 0x000fe4000f8e20ff */
[----:B--2---:R-:W2:Y:S02]  /*5790*/  SYNCS.PHASECHK.TRANS64.TRYWAIT P0, [R0+URZ+0x310], R3 ;  /* 0x00031003000075a7 */ /* 0x004ea400080011ff */
[----:B--2---:R-:W-:Y:S05]  /*57a0*/  @!P0 BRA `(.L_x_112) ;  /* 0x0000004400548947 */ /* 0x004fea0003800000 */
.L_x_251:
[----:B------:R-:W-:Y:S01]  /*57b0*/  ISETP.GE.AND P0, PT, R22, 0x1, PT ;  /* 0x000000011600780c */ /* 0x000fe20003f06270 */
[----:B------:R-:W3:Y:S01]  /*57c0*/  LDS.128 R24, [R24+0x3a0] ;  /* 0x0003a00018187984 */ /* 0x000ee20000000c00 */
[----:B------:R-:W-:Y:S01]  /*57d0*/  ISETP.NE.U32.AND P4, PT, RZ, UR4, PT ;  /* 0x00000004ff007c0c */ /* 0x000fe2000bf85070 */
[----:B--2---:R-:W-:Y:S01]  /*57e0*/  VIADD R0, R0, 0x320 ;  /* 0x0000032000007836 */ /* 0x004fe20000000000 */
[----:B------:R-:W-:Y:S02]  /*57f0*/  SHF.L.U32 R23, R31, 0x1f, RZ ;  /* 0x0000001f1f177819 */ /* 0x000fe400000006ff */
[----:B------:R-:W-:Y:S02]  /*5800*/  ISETP.NE.AND.EX P4, PT, RZ, UR5, PT, P4 ;  /* 0x00000005ff007c0c */ /* 0x000fe4000bf85340 */
[----:B------:R-:W-:Y:S01]  /*5810*/  PRMT R0, RZ, 0x654, R0 ;  /* 0x00000654ff007816 */ /* 0x000fe20000000000 */
[----:B------:R-:W-:Y:S01]  /*5820*/  @!PT LDS RZ, [RZ] ;  /* 0x00000000fffff984 */ /* 0x000fe20000000800 */
[----:B------:R-:W-:Y:S01]  /*5830*/  @!PT LDS RZ, [RZ] ;  /* 0x00000000fffff984 */ /* 0x000fe20000000800 */
[----:B------:R-:W-:Y:S01]  /*5840*/  @!PT LDS RZ, [RZ] ;  /* 0x00000000fffff984 */ /* 0x000fe20000000800 */
[----:B------:R-:W-:Y:S01]  /*5850*/  @!PT LDS RZ, [RZ] ;  /* 0x00000000fffff984 */ /* 0x000fe20000000800 */
[----:B------:R2:W-:Y:S06]  /*5860*/  MEMBAR.ALL.CTA ;  /* 0x0000000000007992 */ /* 0x0005ec0000008000 */
[----:B--2---:R-:W2:Y:S02]  /*5870*/  FENCE.VIEW.ASYNC.S ;  /* 0x00000000000073c6 */ /* 0x004ea40000000000 */
[----:B--2---:R2:W-:Y:S01]  /*5880*/  SYNCS.ARRIVE.TRANS64.RED.A1T0 RZ, [R0+URZ], RZ ;  /* 0x000000ff00ff79a7 */ /* 0x0045e200081004ff */
[----:B---3--:R-:W-:Y:S11]  /*5890*/  LOP3.LUT P3, RZ, R26, 0x1, RZ, 0xc0, !PT ;  /* 0x000000011aff7812 */ /* 0x008ff6000786c0ff */
[----:B------:R-:W-:Y:S02]  /*58a0*/  @!UPT UIADD3 URZ, UPT, UPT, URZ, URZ, URZ ;  /* 0x000000fffffff290 */ /* 0x000fe4000fffe0ff */
[----:B------:R-:W-:Y:S02]  /*58b0*/  @P3 MOV R13, R24 ;  /* 0x00000018000d3202 */ /* 0x000fe40000000f00 */
[----:B------:R-:W-:Y:S01]  /*58c0*/  @P3 LOP3.LUT R8, R25, 0xffff, RZ, 0xc0, !PT ;  /* 0x0000ffff19083812 */ /* 0x000fe200078ec0ff */
[----:B--2---:R-:W-:Y:S06]  /*58d0*/  @!P0 BRA `(.L_x_113) ;  /* 0x0000000000a48947 */ /* 0x004fec0003800000 */
[----:B-1----:R-:W-:Y:S01]  /*58e0*/  IMAD.HI.U32 R35, R20, R7, RZ ;  /* 0x0000000714237227 */ /* 0x002fe200078e00ff */
[----:B------:R-:W-:Y:S02]  /*58f0*/  ISETP.NE.AND P0, PT, R6, 0x1, PT ;  /* 0x000000010600780c */ /* 0x000fe40003f05270 */
[----:B------:R-:W-:Y:S01]  /*5900*/  ISETP.NE.AND P2, PT, R22, 0x1, PT ;  /* 0x000000011600780c */ /* 0x000fe20003f45270 */
[----:B----4-:R-:W-:Y:S01]  /*5910*/  IMAD.HI.U32 R34, R19, R16, RZ ;  /* 0x0000001013227227 */ /* 0x010fe200078e00ff */
[----:B------:R-:W-:Y:S02]  /*5920*/  SHF.R.U32.HI R35, RZ, R18, R35 ;  /* 0x00000012ff237219 */ /* 0x000fe40000011623 */
[----:B------:R-:W-:Y:S01]  /*5930*/  ISETP.NE.AND P5, PT, R2, 0x1, PT ;  /* 0x000000010200780c */ /* 0x000fe20003fa5270 */
[----:B------:R-:W-:Y:S01]  /*5940*/  IMAD.HI.U32 R36, R13, R16, RZ ;  /* 0x000000100d247227 */ /* 0x000fe200078e00ff */
[----:B------:R-:W-:Y:S02]  /*5950*/  SHF.R.U32.HI R34, RZ, R17, R34 ;  /* 0x00000011ff227219 */ /* 0x000fe40000011622 */
[----:B------:R-:W-:Y:S01]  /*5960*/  SEL R3, R20, R35, !P0 ;  /* 0x0000002314037207 */ /* 0x000fe20004000000 */
[C---:B------:R-:W-:Y:S01]  /*5970*/  IMAD.HI.U32 R35, R8.reuse, R7, RZ ;  /* 0x0000000708237227 */ /* 0x040fe200078e00ff */
[----:B------:R-:W-:Y:S02]  /*5980*/  SEL R11, R19, R34, !P5 ;  /* 0x00000022130b7207 */ /* 0x000fe40006800000 */
[----:B------:R-:W-:Y:S01]  /*5990*/  SHF.R.U32.HI R36, RZ, R17, R36 ;  /* 0x00000011ff247219 */ /* 0x000fe20000011624 */
[----:B------:R-:W-:Y:S01]  /*59a0*/  IMAD.HI.U32 R38, R3, R4, RZ ;  /* 0x0000000403267227 */ /* 0x000fe200078e00ff */
[----:B------:R-:W-:Y:S03]  /*59b0*/  SHF.R.U32.HI R35, RZ, R18, R35 ;  /* 0x00000012ff237219 */ /* 0x000fe60000011623 */
[----:B------:R-:W-:Y:S01]  /*59c0*/  IMAD.HI.U32 R34, R11, R4, RZ ;  /* 0x000000040b227227 */ /* 0x000fe200078e00ff */
[----:B------:R-:W-:Y:S02]  /*59d0*/  @P2 SHF.R.U32.HI R3, RZ, R5, R38 ;  /* 0x00000005ff032219 */ /* 0x000fe40000011626 */
[----:B------:R-:W-:Y:S02]  /*59e0*/  SEL R9, R8, R35, !P0 ;  /* 0x0000002308097207 */ /* 0x000fe40004000000 */
[----:B------:R-:W-:Y:S01]  /*59f0*/  @P2 SHF.R.U32.HI R11, RZ, R5, R34 ;  /* 0x00000005ff0b2219 */ /* 0x000fe20000011622 */
[C---:B------:R-:W-:Y:S01]  /*5a00*/  IMAD R10, R22.reuse, R3, RZ ;  /* 0x00000003160a7224 */ /* 0x040fe200078e02ff */
[----:B------:R-:W-:Y:S01]  /*5a10*/  SEL R3, R13, R36, !P5 ;  /* 0x000000240d037207 */ /* 0x000fe20006800000 */
[C---:B------:R-:W-:Y:S03]  /*5a20*/  IMAD.HI.U32 R14, R9.reuse, R4, RZ ;  /* 0x00000004090e7227 */ /* 0x040fe600078e00ff */
[----:B------:R-:W-:Y:S01]  /*5a30*/  ISETP.GE.AND P0, PT, R9, R10, PT ;  /* 0x0000000a0900720c */ /* 0x000fe20003f06270 */
[C---:B------:R-:W-:Y:S01]  /*5a40*/  IMAD R12, R22.reuse, R11, RZ ;  /* 0x0000000b160c7224 */ /* 0x040fe200078e02ff */
[-C--:B------:R-:W-:Y:S04]  /*5a50*/  SHF.R.U32.HI R14, RZ, R5.reuse, R14 ;  /* 0x00000005ff0e7219 */ /* 0x080fe8000001160e */
[----:B------:R-:W-:Y:S02]  /*5a60*/  ISETP.GE.OR P0, PT, R3, R12, P0 ;  /* 0x0000000c0300720c */ /* 0x000fe40000706670 */
[----:B------:R-:W-:Y:S05]  /*5a70*/  SEL R15, R9, R14, !P2 ;  /* 0x0000000e090f7207 */ /* 0x000fea0005000000 */
[----:B------:R-:W-:Y:S04]  /*5a80*/  IMAD.MOV R14, RZ, RZ, -R15 ;  /* 0x000000ffff0e7224 */ /* 0x000fe800078e0a0f */
[----:B------:R-:W-:Y:S02]  /*5a90*/  IMAD R14, R22, R14, R9 ;  /* 0x0000000e160e7224 */ /* 0x000fe400078e0209 */
[C---:B------:R-:W-:Y:S05]  /*5aa0*/  @!P0 IMAD.HI.U32 R10, R3.reuse, R4, RZ ;  /* 0x00000004030a8227 */ /* 0x040fea00078e00ff */
[----:B------:R-:W-:Y:S04]  /*5ab0*/  @!P0 SHF.R.U32.HI R10, RZ, R5, R10 ;  /* 0x00000005ff0a8219 */ /* 0x000fe8000001160a */
[----:B------:R-:W-:Y:S01]  /*5ac0*/  @!P0 SEL R0, R3, R10, !P2 ;  /* 0x0000000a03008207 */ /* 0x000fe20005000000 */
[----:B------:R-:W-:Y:S03]  /*5ad0*/  IMAD.MOV R10, RZ, RZ, -R3 ;  /* 0x000000ffff0a7224 */ /* 0x000fe600078e0a03 */
[----:B------:R-:W-:Y:S01]  /*5ae0*/  @!P0 IADD3 R15, PT, PT, R15, -R0, RZ ;  /* 0x800000000f0f8210 */ /* 0x000fe20007ffe0ff */
[----:B------:R-:W-:Y:S01]  /*5af0*/  @!P0 IMAD R0, R11, R14, R0 ;  /* 0x0000000e0b008224 */ /* 0x000fe200078e0200 */
[----:B------:R-:W-:Y:S01]  /*5b00*/  IADD3 R11, PT, PT, -R9, RZ, RZ ;  /* 0x000000ff090b7210 */ /* 0x000fe20007ffe1ff */
[----:B------:R-:W-:Y:S02]  /*5b10*/  IMAD R13, R2, R10, R13 ;  /* 0x0000000a020d7224 */ /* 0x000fe400078e020d */
[----:B------:R-:W-:Y:S02]  /*5b20*/  @!P0 IMAD R9, R15, R22, R3 ;  /* 0x000000160f098224 */ /* 0x000fe400078e0203 */
[----:B------:R-:W-:Y:S02]  /*5b30*/  @!P0 IMAD.MOV.U32 R3, RZ, RZ, R0 ;  /* 0x000000ffff038224 */ /* 0x000fe400078e0000 */
[----:B------:R-:W-:Y:S02]  /*5b40*/  IMAD R8, R6, R11, R8 ;  /* 0x0000000b06087224 */ /* 0x000fe400078e0208 */
[----:B------:R-:W-:Y:S02]  /*5b50*/  IMAD R13, R3, R2, R13 ;  /* 0x00000002030d7224 */ /* 0x000fe400078e020d */
[----:B------:R-:W-:Y:S02]  /*5b60*/  IMAD R8, R9, R6, R8 ;  /* 0x0000000609087224 */ /* 0x000fe400078e0208 */
.L_x_113:
[----:B------:R-:W-:Y:S05]  /*5b70*/  BRA.U UP1, `(.L_x_114) ;  /* 0x0000000101107547 */ /* 0x000fea000b800000 */
[----:B------:R-:W-:Y:S04]  /*5b80*/  MOV R0, UR6 ;  /* 0x0000000600007c02 */ /* 0x000fe80008000f00 */
[----:B------:R-:W-:Y:S04]  /*5b90*/  SHF.L.U32 R3, R0, 0x1f, RZ ;  /* 0x0000001f00037819 */ /* 0x000fe800000006ff */
[----:B------:R-:W2:Y:S02]  /*5ba0*/  SYNCS.PHASECHK.TRANS64.TRYWAIT P0, [UR7+0x308], R3 ;  /* 0x00030803ff0075a7 */ /* 0x000ea40008001107 */
[----:B--2---:R-:W-:Y:S05]  /*5bb0*/  @!P0 BRA `(.L_x_115) ;  /* 0x0000004000648947 */ /* 0x004fea0003800000 */
.L_x_114:
[----:B------:R-:W-:Y:S05]  /*5bc0*/  BRA.U !UP6, `(.L_x_116) ;  /* 0x000000010e347547 */ /* 0x000fea000b800000 */
[----:B------:R-:W-:Y:S01]  /*5bd0*/  UPLOP3.LUT UP0, UPT, UPT, UPT, UP5, 0x80, 0x8 ;  /* 0x000000000008789c */ /* 0x000fe20003f0f050 */
[----:B------:R-:W-:Y:S05]  /*5be0*/  HFMA2 R100, -RZ, RZ, 0, 5.9604644775390625e-08 ;  /* 0x00000001ff647431 */ /* 0x000fea00000001ff */
[----:B------:R-:W-:Y:S05]  /*5bf0*/  PLOP3.LUT P0, PT, PT, PT, UP0, 0x80, 0x8 ;  /* 0x000000000008781c */ /* 0x000fea0003f0f008 */
[----:B------:R-:W3:Y:S01]  /*5c00*/  @UP0 LDCU.64 UR10, c[0x0][0x888] ;  /* 0x00011100ff0a07ac */ /* 0x000ee20008000a00 */
[----:B------:R-:W-:Y:S04]  /*5c10*/  @UP0 UIMAD UR8, UR36, UR4, URZ ;  /* 0x00000004240802a4 */ /* 0x000fe8000f8e02ff */
[----:B---3--:R-:W-:Y:S06]  /*5c20*/  @UP0 UIMAD.WIDE UR10, UR8, 0x4, UR10 ;  /* 0x00000004080a08a5 */ /* 0x008fec000f8e020a */
[----:B------:R-:W-:Y:S02]  /*5c30*/  IMAD.U32 R10, RZ, RZ, UR10 ;  /* 0x0000000aff0a7e24 */ /* 0x000fe4000f8e00ff */
[----:B------:R-:W-:Y:S05]  /*5c40*/  IMAD.U32 R11, RZ, RZ, UR11 ;  /* 0x0000000bff0b7e24 */ /* 0x000fea000f8e00ff */
[----:B--2---:R-:W2:Y:S02]  /*5c50*/  @P0 LDG.E R0, desc[UR46][R10.64] ;  /* 0x0000002e0a000981 */ /* 0x004ea4000c1e1900 */
[----:B--2---:R-:W-:Y:S01]  /*5c60*/  @P0 R2UR UR39, R0 ;  /* 0x00000000002702ca */ /* 0x004fe200000e0000 */
[----:B------:R-:W-:Y:S05]  /*5c70*/  IMAD.MOV.U32 R0, RZ, RZ, 0x1 ;  /* 0x00000001ff007424 */ /* 0x000fea00078e00ff */
[----:B------:R-:W-:Y:S08]  /*5c80*/  @!P0 PRMT R100, R0, 0x7610, R100 ;  /* 0x0000761000648816 */ /* 0x000ff00000000064 */
[----:B------:R-:W3:Y:S02]  /*5c90*/  @!UP0 LDCU UR39, c[0x0][0x880] ;  /* 0x00011000ff2787ac */ /* 0x000ee40008000800 */
.L_x_116:
[----:B---3--:R-:W-:Y:S01]  /*5ca0*/  @!P4 FSETP.EQ.AND P5, PT, RZ, UR39, PT ;  /* 0x00000027ff00cc0b */ /* 0x008fe2000bfa2000 */
[----:B------:R-:W-:Y:S01]  /*5cb0*/  @!UPT UIADD3 URZ, UPT, UPT, URZ, URZ, URZ ;  /* 0x000000fffffff290 */ /* 0x000fe2000fffe0ff */
[----:B------:R-:W-:Y:S11]  /*5cc0*/  @!P4 BRA `(.L_x_117) ;  /* 0x000000000014c947 */ /* 0x000ff60003800000 */
[----:B------:R-:W-:Y:S02]  /*5cd0*/  LOP3.LUT P0, RZ, R100, 0xff, RZ, 0xc0, !PT ;  /* 0x000000ff64ff7812 */ /* 0x000fe4000780c0ff */
[----:B------:R-:W-:Y:S04]  /*5ce0*/  PLOP3.LUT P5, PT, PT, PT, UP0, 0x80, 0x8 ;  /* 0x000000000008781c */ /* 0x000fe80003faf008 */
[----:B------:R-:W-:Y:S07]  /*5cf0*/  PLOP3.LUT P5, PT, P5, PT, PT, 0x8, 0x80 ;  /* 0x000000000080781c */ /* 0x000fee0002fae170 */
[----:B------:R-:W-:Y:S11]  /*5d00*/  @P0 FSETP.EQ.AND P5, PT, RZ, UR39, PT ;  /* 0x00000027ff000c0b */ /* 0x000ff6000bfa2000 */
[----:B------:R-:W-:Y:S02]  /*5d10*/  @!UPT UIADD3 URZ, UPT, UPT, URZ, URZ, URZ ;  /* 0x000000fffffff290 */ /* 0x000fe4000fffe0ff */
.L_x_117:
[----:B------:R-:W3:Y:S01]  /*5d20*/  SYNCS.PHASECHK.TRANS64.TRYWAIT P4, [UR7+0x2f8], R23 ;  /* 0x0002f817ff0075a7 */ /* 0x000ee20008081107 */
[----:B------:R-:W-:Y:S01]  /*5d30*/  @P3 SHF.R.U32.HI R28, RZ, 0x10, R25 ;  /* 0x00000010ff1c3819 */ /* 0x000fe20000011619 */
[----:B------:R-:W-:Y:S01]  /*5d40*/  VIADD R30, R30, 0x1 ;  /* 0x000000011e1e7836 */ /* 0x000fe20000000000 */
[----:B------:R-:W1:Y:S08]  /*5d50*/  LDC.64 R14, c[0x0][0xb10] ;  /* 0x0002c400ff0e7b82 */ /* 0x000e700000000a00 */
[----:B------:R-:W4:Y:S08]  /*5d60*/  LDC.64 R10, c[0x0][0xb18] ;  /* 0x0002c600ff0a7b82 */ /* 0x000f300000000a00 */
[----:B--2---:R-:W2:Y:S08]  /*5d70*/  @!P1 LDC R0, c[0x0][0xb20] ;  /* 0x0002c800ff009b82 */ /* 0x004eb00000000800 */
[----:B------:R-:W2:Y:S01]  /*5d80*/  @!P1 LDC R3, c[0x0][0xb0c] ;  /* 0x0002c300ff039b82 */ /* 0x000ea20000000800 */
[----:B-1----:R-:W-:Y:S05]  /*5d90*/  @!P1 IMAD.HI.U32 R14, R13, R14, RZ ;  /* 0x0000000e0d0e9227 */ /* 0x002fea00078e00ff */
[----:B------:R-:W-:Y:S01]  /*5da0*/  @!P1 SHF.R.U32.HI R14, RZ, R15, R14 ;  /* 0x0000000fff0e9219 */ /* 0x000fe2000001160e */
[----:B----4-:R-:W-:Y:S01]  /*5db0*/  @!P1 IMAD.HI.U32 R11, R8, R11, RZ ;  /* 0x0000000b080b9227 */ /* 0x010fe200078e00ff */
[----:B------:R-:W-:Y:S04]  /*5dc0*/  @!P1 ISETP.NE.AND P0, PT, R10, 0x1, PT ;  /* 0x000000010a00980c */ /* 0x000fe80003f05270 */
[----:B--2---:R-:W-:Y:S02]  /*5dd0*/  @!P1 SHF.R.U32.HI R9, RZ, R0, R11 ;  /* 0x00000000ff099219 */ /* 0x004fe4000001160b */
[----:B------:R-:W-:Y:S02]  /*5de0*/  @!P1 ISETP.NE.AND P2, PT, R3, 0x1, PT ;  /* 0x000000010300980c */ /* 0x000fe40003f45270 */
[----:B------:R-:W-:Y:S02]  /*5df0*/  @!P1 SEL R9, R8, R9, !P0 ;  /* 0x0000000908099207 */ /* 0x000fe40004000000 */
[----:B------:R-:W-:Y:S02]  /*5e00*/  ELECT P0, URZ, PT ;  /* 0x0000000000ff782f */ /* 0x000fe40003800000 */
[----:B------:R-:W-:Y:S05]  /*5e10*/  @!P1 SEL R14, R13, R14, !P2 ;  /* 0x0000000e0d0e9207 */ /* 0x000fea0005000000 */
[----:B------:R-:W-:Y:S02]  /*5e20*/  @!P1 IMAD.IADD R0, R9, 0x1, -R14 ;  /* 0x0000000109009824 */ /* 0x000fe400078e0a0e */
[----:B------:R-:W-:Y:S02]  /*5e30*/  @!P1 IMAD.IADD R9, R14, 0x1, -R9 ;  /* 0x000000010e099824 */ /* 0x000fe400078e0a09 */
[----:B------:R-:W-:Y:S02]  /*5e40*/  @!P1 IMAD R13, R0, R3, R13 ;  /* 0x00000003000d9224 */ /* 0x000fe400078e020d */
[----:B------:R-:W-:Y:S01]  /*5e50*/  @!P1 IMAD R8, R9, R10, R8 ;  /* 0x0000000a09089224 */ /* 0x000fe200078e0208 */
[----:B---3--:R-:W-:Y:S06]  /*5e60*/  @!P4 BRA `(.L_x_118) ;  /* 0x0000003c00d0c947 */ /* 0x008fec0003800000 */
.L_x_254:
[----:B------:R-:W-:Y:S01]  /*5e70*/  PLOP3.LUT P5, PT, P5, P0, PT, 0xf2, 0x2f ;  /* 0x00000000002f781c */ /* 0x000fe20002fa1e72 */
[----:B------:R-:W-:Y:S01]  /*5e80*/  UMOV UR14, 0x0 ;  /* 0x00000000000e7882 */ /* 0x000fe20000000000 */
[----:B------:R-:W-:Y:S01]  /*5e90*/  UMOV UR15, 0x10000000 ;  /* 0x10000000000f7882 */ /* 0x000fe20000000000 */
[----:B------:R-:W-:Y:S01]  /*5ea0*/  UMOV UR44, UR36 ;  /* 0x00000024002c7c82 */ /* 0x000fe20008000000 */
[----:B------:R-:W-:Y:S01]  /*5eb0*/  UMOV UR28, UR36 ;  /* 0x00000024001c7c82 */ /* 0x000fe20008000000 */
[----:B------:R-:W-:Y:S01]  /*5ec0*/  UMOV UR20, UR36 ;  /* 0x0000002400147c82 */ /* 0x000fe20008000000 */
[----:B------:R-:W-:Y:S01]  /*5ed0*/  UMOV UR12, UR36 ;  /* 0x00000024000c7c82 */ /* 0x000fe20008000000 */
[----:B------:R-:W-:Y:S06]  /*5ee0*/  LOP3.LUT R31, R31, 0x1, RZ, 0x3c, !PT ;  /* 0x000000011f1f7812 */ /* 0x000fec00078e3cff */
[----:B------:R-:W-:Y:S01]  /*5ef0*/  @!P5 IADD3 R3, P0, PT, R32, 0x580, RZ ;  /* 0x000005802003d810 */ /* 0x000fe20007f1e0ff */
[----:B------:R-:W-:Y:S01]  /*5f00*/  @!P5 IMAD R99, R99, 0x50, RZ ;  /* 0x000000506363d824 */ /* 0x000fe200078e02ff */
[----:B------:R-:W-:Y:S01]  /*5f10*/  VOTEU.ALL UP4, P5 ;  /* 0x0000000000ff7886 */ /* 0x000fe20002880000 */
[----:B------:R-:W-:Y:S01]  /*5f20*/  @!P5 IMAD.SHL.U32 R101, R101, 0x40, RZ ;  /* 0x000000406565d824 */ /* 0x000fe200078e00ff */
[----:B------:R-:W-:Y:S01]  /*5f30*/  @!P5 R2UR UR9, R3 ;  /* 0x000000000309d2ca */ /* 0x000fe200000e0000 */
[----:B-1----:R-:W-:Y:S01]  /*5f40*/  @!P5 IMAD.X R0, RZ, RZ, R33, P0 ;  /* 0x000000ffff00d224 */ /* 0x002fe200000e0621 */
[----:B------:R-:W-:Y:S01]  /*5f50*/  @!P5 R2UR UR42, R99 ;  /* 0x00000000632ad2ca */ /* 0x000fe200000e0000 */
[----:B------:R-:W-:Y:S01]  /*5f60*/  @!UP4 UIADD3 UR41, UPT, UPT, UR7, 0x2f0, URZ ;  /* 0x000002f00729c890 */ /* 0x000fe2000fffe0ff */
[----:B------:R-:W-:Y:S01]  /*5f70*/  @!P5 R2UR UR43, R101 ;  /* 0x00000000652bd2ca */ /* 0x000fe200000e0000 */
[----:B------:R-:W-:Y:S01]  /*5f80*/  @!UP4 UIADD3 UR40, UPT, UPT, UR7, 0x400, URZ ;  /* 0x000004000728c890 */ /* 0x000fe2000fffe0ff */
[----:B------:R-:W-:Y:S01]  /*5f90*/  @!P5 R2UR UR8, R0 ;  /* 0x000000000008d2ca */ /* 0x000fe200000e0000 */
[----:B------:R-:W-:Y:S01]  /*5fa0*/  VOTEU.ALL UP3, P5 ;  /* 0x0000000000ff7886 */ /* 0x000fe20002860000 */
[----:B------:R-:W-:Y:S01]  /*5fb0*/  @!UP4 UIADD3 UR32, UPT, UPT, UR7, 0x800, URZ ;  /* 0x000008000720c890 */ /* 0x000fe2000fffe0ff */
[----:B------:R-:W-:Y:S01]  /*5fc0*/  ISETP.NE.AND P0, PT, R30, 0x2, PT ;  /* 0x000000021e00780c */ /* 0x000fe20003f05270 */
[----:B------:R-:W-:Y:S01]  /*5fd0*/  VOTEU.ALL UP2, P5 ;  /* 0x0000000000ff7886 */ /* 0x000fe20002840000 */
[----:B------:R-:W-:Y:S01]  /*5fe0*/  UMOV UR33, UR41 ;  /* 0x0000002900217c82 */ /* 0x000fe20008000000 */
[----:B------:R-:W-:Y:S01]  /*5ff0*/  @!UP4 UIADD3 UR24, UPT, UPT, UR7, 0xc00, URZ ;  /* 0x00000c000718c890 */ /* 0x000fe2000fffe0ff */
[----:B------:R-:W-:Y:S01]  /*6000*/  IMAD.U32 R10, RZ, RZ, UR9 ;  /* 0x00000009ff0a7e24 */ /* 0x000fe2000f8e00ff */
[----:B------:R-:W-:Y:S01]  /*6010*/  VOTEU.ALL UP1, P5 ;  /* 0x0000000000ff7886 */ /* 0x000fe20002820000 */
[----:B------:R-:W-:Y:S01]  /*6020*/  @!UP4 UIADD3 UR34, UPT, UPT, UR42, 0x10, URZ ;  /* 0x000000102a22c890 */ /* 0x000fe2000fffe0ff */
[----:B------:R-:W-:Y:S01]  /*6030*/  SEL R0, RZ, 0x1, P0 ;  /* 0x00000001ff007807 */ /* 0x000fe20000000000 */
[----:B------:R-:W-:Y:S01]  /*6040*/  UMOV UR35, UR43 ;  /* 0x0000002b00237c82 */ /* 0x000fe20008000000 */
[----:B------:R-:W-:Y:S01]  /*6050*/  @!P5 R2UR UR22, R10 ;  /* 0x000000000a16d2ca */ /* 0x000fe200000e0000 */
[----:B------:R-:W-:Y:S01]  /*6060*/  IMAD.U32 R11, RZ, RZ, UR8 ;  /* 0x00000008ff0b7e24 */ /* 0x000fe2000f8e00ff */
[----:B------:R-:W-:Y:S01]  /*6070*/  @!UP4 UIADD3 UR26, UPT, UPT, UR42, 0x20, URZ ;  /* 0x000000202a1ac890 */ /* 0x000fe2000fffe0ff */
[----:B------:R-:W-:Y:S01]  /*6080*/  LOP3.LUT R29, R29, R0, RZ, 0x3c, !PT ;  /* 0x000000001d1d7212 */ /* 0x000fe200078e3cff */
[----:B------:R-:W-:Y:S01]  /*6090*/  UMOV UR25, UR41 ;  /* 0x0000002900197c82 */ /* 0x000fe20008000000 */
[----:B------:R-:W-:Y:S01]  /*60a0*/  UMOV UR27, UR43 ;  /* 0x0000002b001b7c82 */ /* 0x000fe20008000000 */
[----:B------:R-:W-:Y:S01]  /*60b0*/  @!P5 R2UR UR23, R11 ;  /* 0x000000000b17d2ca */ /* 0x000fe200000e0000 */
[----:B------:R-:W-:Y:S01]  /*60c0*/  @!UP4 UIADD3 UR16, UPT, UPT, UR7, 0x1000, URZ ;  /* 0x000010000710c890 */ /* 0x000fe2000fffe0ff */
[----:B------:R-:W-:Y:S01]  /*60d0*/  SEL R30, R30, RZ, P0 ;  /* 0x000000ff1e1e7207 */ /* 0x000fe20000000000 */
[----:B------:R-:W-:Y:S01]  /*60e0*/  @!UP4 UIADD3 UR18, UPT, UPT, UR42, 0x30, URZ ;  /* 0x000000302a12c890 */ /* 0x000fe2000fffe0ff */
[----:B------:R-:W-:Y:S01]  /*60f0*/  IMAD.IADD R99, R8, 0x1, R91 ;  /* 0x0000000108637824 */ /* 0x000fe200078e025b */
[----:B------:R-:W-:Y:S01]  /*6100*/  UMOV UR17, UR41 ;  /* 0x0000002900117c82 */ /* 0x000fe20008000000 */
[----:B------:R-:W-:Y:S01]  /*6110*/  UMOV UR19, UR43 ;  /* 0x0000002b00137c82 */ /* 0x000fe20008000000 */
[----:B------:R-:W-:Y:S01]  /*6120*/  @!UP4 UIADD3 UR8, UPT, UPT, UR7, 0x1400, URZ ;  /* 0x000014000708c890 */ /* 0x000fe2000fffe0ff */
[----:B------:R-:W-:Y:S01]  /*6130*/  IMAD.IADD R101, R13, 0x1, R98 ;  /* 0x000000010d657824 */ /* 0x000fe200078e0262 */
[----:B------:R-:W-:Y:S01]  /*6140*/  @!UP4 UIADD3 UR10, UPT, UPT, UR42, 0x40, URZ ;  /* 0x000000402a0ac890 */ /* 0x000fe2000fffe0ff */
[----:B------:R-:W-:Y:S01]  /*6150*/  UMOV UR9, UR41 ;  /* 0x0000002900097c82 */ /* 0x000fe20008000000 */
[----:B------:R-:W-:Y:S02]  /*6160*/  UMOV UR11, UR43 ;  /* 0x0000002b000b7c82 */ /* 0x000fe40008000000 */
[----:B------:R-:W-:Y:S01]  /*6170*/  @!UP3 UTMALDG.3D [UR40], [UR22], desc[UR14] ;  /* 0x00000e281600b5b4 */ /* 0x000fe20008011000 */
[----:B------:R1:W-:Y:S01]  /*6180*/  @!UP2 UTMALDG.3D [UR32], [UR22], desc[UR14] ;  /* 0x00000e201600a5b4 */ /* 0x0003e20008011000 */
[----:B------:R-:W-:Y:S01]  /*6190*/  VOTEU.ALL UP2, P5 ;  /* 0x0000000000ff7886 */ /* 0x000fe20002840000 */
[----:B------:R2:W-:Y:S01]  /*61a0*/  @!UP1 UTMALDG.3D [UR24], [UR22], desc[UR14] ;  /* 0x00000e18160095b4 */ /* 0x0005e20008011000 */
[----:B------:R-:W-:Y:S03]  /*61b0*/  VOTEU.ALL UP1, P5 ;  /* 0x0000000000ff7886 */ /* 0x000fe60002820000 */
[----:B------:R2:W-:Y:S02]  /*61c0*/  @!UP2 UTMALDG.3D [UR16], [UR22], desc[UR14] ;  /* 0x00000e101600a5b4 */ /* 0x0005e40008011000 */
[----:B------:R2:W-:Y:S01]  /*61d0*/  @!UP1 UTMALDG.3D [UR8], [UR22], desc[UR14] ;  /* 0x00000e08160095b4 */ /* 0x0005e20008011000 */
[----:B------:R2:W-:Y:S01]  /*61e0*/  @!P5 SYNCS.ARRIVE.TRANS64.RED.A0TR RZ, [UR7+0x2f0], R21 ;  /* 0x0002f015ffffd9a7 */ /* 0x0005e20008300407 */
[----:B------:R-:W-:Y:S01]  /*61f0*/  UPLOP3.LUT UP1, UPT, UPT, UPT, UPT, 0x80, 0x8 ;  /* 0x000000000008789c */ /* 0x000fe20003f2f070 */
[----:B-1----:R-:W-:Y:S01]  /*6200*/  @P3 R2UR UR36, R28 ;  /* 0x000000001c2432ca */ /* 0x002fe200000e0000 */
[----:B------:R-:W-:Y:S01]  /*6210*/  SYNCS.ARRIVE.TRANS64.RED.A1T0 RZ, [UR37], RZ ;  /* 0x000000ffffff79a7 */ /* 0x000fe20008100425 */
[----:B------:R-:W-:Y:S02]  /*6220*/  @!UPT UIADD3 URZ, UPT, UPT, URZ, URZ, URZ ;  /* 0x000000fffffff290 */ /* 0x000fe4000fffe0ff */
[----:B------:R-:W-:Y:S11]  /*6230*/  @P3 BRA `(.L_x_119) ;  /* 0xfffffff400483947 */ /* 0x000ff6000383ffff */
[----:B------:R-:W-:Y:S07]  /*6240*/  MOV R0, UR7 ;  /* 0x0000000700007c02 */ /* 0x000fee0008000f00 */
.L_x_120:
[----:B-1----:R-:W-:-:S04]  /*6250*/  SHF.L.U32 R3, R31, 0x1f, RZ ;  /* 0x0000001f1f037819 */ /* 0x002fc800000006ff */
[----:B------:R1:W3:Y:S03]  /*6260*/  SYNCS.PHASECHK.TRANS64.TRYWAIT P0, [R0+URZ+0x2f8], R3 ;  /* 0x0002f803000075a7 */ /* 0x0002e600080011ff */
[----:B---3--:R-:W-:Y:S05]  /*6270*/  @!P0 NANOSLEEP.SYNCS 0x989680 ;  /* 0x009896800000895d */ /* 0x008fea0003900000 */
[----:B------:R-:W3:Y:S02]  /*6280*/  @!P0 SYNCS.PHASECHK.TRANS64 P0, [R0+URZ+0x2f8], R3 ;  /* 0x0002f803000085a7 */ /* 0x000ee400080010ff */
[----:B--23--:R-:W-:Y:S05]  /*6290*/  @P0 EXIT ;  /* 0x000000000000094d */ /* 0x00cfea0003800000 */
[----:B------:R-:W-:Y:S05]  /*62a0*/  BRA `(.L_x_120) ;  /* 0xfffffffc00e87947 */ /* 0x000fea000383ffff */
.L_x_111:
[----:B------:R-:W-:-:S06]  /*62b0*/  UISETP.GE.AND UP1, UPT, UR8, 0x4, UPT ;  /* 0x000000040800788c */ /* 0x000fcc000bf26270 */
[----:B------:R-:W-:-:S13]  /*62c0*/  PLOP3.LUT P0, PT, PT, PT, UP1, 0x80, 0x8 ;  /* 0x000000000008781c */ /* 0x000fda0003f0f018 */
[----:B------:R-:W-:Y:S05]  /*62d0*/  @!P0 EXIT ;  /* 0x000000000000894d */ /* 0x000fea0003800000 */
[----:B------:R-:W-:Y:S01]  /*62e0*/  BAR.SYNC.DEFER_BLOCKING 0x6, 0xa0 ;  /* 0x0182800000007b1d */ /* 0x000fe20000010000 */
[--C-:B------:R-:W-:Y:S01]  /*62f0*/  SHF.R.U32.HI R4, RZ, 0x4, R111.reuse ;  /* 0x00000004ff047819 */ /* 0x100fe2000001166f */
[C---:B------:R-:W-:Y:S01]  /*6300*/  IMAD.SHL.U32 R0, R111.reuse, 0x10, RZ ;  /* 0x000000106f007824 */ /* 0x040fe200078e00ff */
[----:B------:R-:W-:Y:S01]  /*6310*/  CS2R R108, SRZ ;  /* 0x00000000006c7805 */ /* 0x000fe2000001ff00 */
[----:B------:R-:W-:Y:S01]  /*6320*/  IMAD.U32 R2, R111, 0x10000, RZ ;  /* 0x000100006f027824 */ /* 0x000fe200078e00ff */
[----:B------:R-:W-:Y:S01]  /*6330*/  LOP3.LUT R4, R4, 0x1, RZ, 0xc0, !PT ;  /* 0x0000000104047812 */ /* 0x000fe200078ec0ff */
[----:B------:R-:W-:Y:S02]  /*6340*/  UMOV UR44, 0x400 ;  /* 0x00000400002c7882 */ /* 0x000fe40000000000 */
[----:B------:R-:W1:Y:S01]  /*6350*/  LDC R103, c[0x0][0x370] ;  /* 0x0000dc00ff677b82 */ /* 0x000e620000000800 */
[----:B------:R-:W-:Y:S01]  /*6360*/  ULEA UR44, UR37, UR44, 0x18 ;  /* 0x0000002c252c7291 */ /* 0x000fe2000f8ec0ff */
[----:B------:R-:W-:Y:S01]  /*6370*/  LOP3.LUT R0, R0, 0xf0, RZ, 0xc0, !PT ;  /* 0x000000f000007812 */ /* 0x000fe200078ec0ff */
[----:B------:R-:W-:Y:S01]  /*6380*/  IMAD.MOV.U32 R110, RZ, RZ, RZ ;  /* 0x000000ffff6e7224 */ /* 0x000fe200078e00ff */
[----:B------:R-:W-:Y:S01]  /*6390*/  LOP3.LUT R105, R4, 0x60, R111, 0xf8, !PT ;  /* 0x0000006004697812 */ /* 0x000fe200078ef86f */
[----:B------:R-:W-:Y:S01]  /*63a0*/  IMAD.MOV.U32 R113, RZ, RZ, RZ ;  /* 0x000000ffff717224 */ /* 0x000fe200078e00ff */
[----:B------:R-:W-:Y:S01]  /*63b0*/  LOP3.LUT R2, R2, 0x600000, RZ, 0xc0, !PT ;  /* 0x0060000002027812 */ /* 0x000fe200078ec0ff */
[----:B------:R-:W2:Y:S01]  /*63c0*/  LDCU.64 UR48, c[0x0][0x348] ;  /* 0x00006900ff3077ac */ /* 0x000ea20008000a00 */
[----:B------:R-:W4:Y:S01]  /*63d0*/  LDC R56, c[0x0][0xb0c] ;  /* 0x0002c300ff387b82 */ /* 0x000f220000000800 */
[----:B------:R-:W-:Y:S01]  /*63e0*/  IMAD R105, R105, 0x8, R0 ;  /* 0x0000000869697824 */ /* 0x000fe200078e0200 */
[----:B------:R-:W-:Y:S01]  /*63f0*/  LOP3.LUT R111, R111, 0x60, RZ, 0xc0, !PT ;  /* 0x000000606f6f7812 */ /* 0x000fe200078ec0ff */
[----:B------:R-:W1:Y:S01]  /*6400*/  LDCU.64 UR40, c[0x0][0x888] ;  /* 0x00011100ff2877ac */ /* 0x000e620008000a00 */
[----:B------:R-:W1:Y:S04]  /*6410*/  LDCU.64 UR42, c[0x0][0x890] ;  /* 0x00011200ff2a77ac */ /* 0x000e680008000a00 */
[----:B------:R-:W1:Y:S01]  /*6420*/  LDC R102, c[0x0][0xb20] ;  /* 0x0002c800ff667b82 */ /* 0x000e620000000800 */
[----:B------:R-:W3:Y:S01]  /*6430*/  LDS R3, [UR44+0x3c0] ;  /* 0x0003c02cff037984 */ /* 0x000ee20008000800 */
[----:B------:R-:W-:-:S06]  /*6440*/  UMOV UR38, URZ ;  /* 0x000000ff00267c82 */ /* 0x000fcc0008000000 */
[----:B------:R-:W1:Y:S08]  /*6450*/  LDC R23, c[0x0][0xb30] ;  /* 0x0002cc00ff177b82 */ /* 0x000e700000000800 */
[----:B------:R-:W1:Y:S08]  /*6460*/  LDC.64 R96, c[0x0][0xb10] ;  /* 0x0002c400ff607b82 */ /* 0x000e700000000a00 */
[----:B------:R-:W1:Y:S08]  /*6470*/  LDC.64 R18, c[0x0][0xb18] ;  /* 0x0002c600ff127b82 */ /* 0x000e700000000a00 */
[----:B------:R-:W1:Y:S08]  /*6480*/  LDC.64 R16, c[0x0][0xb28] ;  /* 0x0002ca00ff107b82 */ /* 0x000e700000000a00 */
[----:B------:R-:W1:Y:S01]  /*6490*/  LDC.64 R94, c[0x0][0x8b0] ;  /* 0x00022c00ff5e7b82 */ /* 0x000e620000000a00 */
[----:B---3--:R-:W-:-:S07]  /*64a0*/  IMAD.IADD R2, R3, 0x1, R2 ;  /* 0x0000000103027824 */ /* 0x008fce00078e0202 */
[----:B------:R-:W3:Y:S08]  /*64b0*/  LDC.64 R92, c[0x0][0x8a8] ;  /* 0x00022a00ff5c7b82 */ /* 0x000ef00000000a00 */
[----:B--2-4-:R-:W1:Y:S02]  /*64c0*/  LDC R104, c[0x0][0x374] ;  /* 0x0000dd00ff687b82 */ /* 0x014e640000000800 */
.L_x_137:
[----:B------:R-:W-:Y:S02]  /*64d0*/  LEA R0, R113, UR44, 0x3 ;  /* 0x0000002c71007c11 */ /* 0x000fe4000f8e18ff */
[----:B------:R-:W-:Y:S02]  /*64e0*/  SHF.L.U32 R3, R109, 0x1f, RZ ;  /* 0x0000001f6d037819 */ /* 0x000fe400000006ff */
[----:B------:R-:W-:Y:S02]  /*64f0*/  LEA R12, R113, UR44, 0x4 ;  /* 0x0000002c710c7c11 */ /* 0x000fe4000f8e20ff */
[----:B--2---:R-:W2:Y:S02]  /*6500*/  SYNCS.PHASECHK.TRANS64.TRYWAIT P0, [R0+URZ+0x310], R3 ;  /* 0x00031003000075a7 */ /* 0x004ea400080011ff */
[----:B-12---:R-:W-:Y:S05]  /*6510*/  @!P0 BRA `(.L_x_121) ;  /* 0x00000038003c8947 */ /* 0x006fea0003800000 */
.L_x_255:
[----:B------:R-:W-:Y:S01]  /*6520*/  ISETP.GE.AND P0, PT, R22, 0x1, PT ;  /* 0x000000011600780c */ /* 0x000fe20003f06270 */
[----:B------:R-:W4:Y:S01]  /*6530*/  LDS.128 R12, [R12+0x3a0] ;  /* 0x0003a0000c0c7984 */ /* 0x000f220000000c00 */
[----:B-1----:R-:W-:Y:S01]  /*6540*/  ISETP.NE.U32.AND P3, PT, R94, RZ, PT ;  /* 0x000000ff5e00720c */ /* 0x002fe20003f65070 */
[----:B--2---:R-:W-:Y:S01]  /*6550*/  VIADD R0, R0, 0x320 ;  /* 0x0000032000007836 */ /* 0x004fe20000000000 */
[----:B------:R-:W-:Y:S04]  /*6560*/  UISETP.NE.AND UP0, UPT, UR45, URZ, UPT ;  /* 0x000000ff2d00728c */ /* 0x000fe8000bf05270 */
[----:B------:R-:W-:Y:S01]  /*6570*/  PRMT R0, RZ, 0x654, R0 ;  /* 0x00000654ff007816 */ /* 0x000fe20000000000 */
[----:B------:R-:W-:Y:S01]  /*6580*/  @!PT LDS RZ, [RZ] ;  /* 0x00000000fffff984 */ /* 0x000fe20000000800 */
[----:B------:R-:W-:Y:S01]  /*6590*/  @!PT LDS RZ, [RZ] ;  /* 0x00000000fffff984 */ /* 0x000fe20000000800 */
[----:B------:R-:W-:Y:S01]  /*65a0*/  @!PT LDS RZ, [RZ] ;  /* 0x00000000fffff984 */ /* 0x000fe20000000800 */
[----:B------:R-:W-:Y:S01]  /*65b0*/  @!PT LDS RZ, [RZ] ;  /* 0x00000000fffff984 */ /* 0x000fe20000000800 */
[----:B------:R1:W-:Y:S06]  /*65c0*/  MEMBAR.ALL.CTA ;  /* 0x0000000000007992 */ /* 0x0003ec0000008000 */
[----:B-1----:R-:W1:Y:S01]  /*65d0*/  FENCE.VIEW.ASYNC.S ;  /* 0x00000000000073c6 */ /* 0x002e620000000000 */
[----:B------:R-:W-:Y:S01]  /*65e0*/  PLOP3.LUT P2, PT, PT, PT, UP0, 0x80, 0x8 ;  /* 0x000000000008781c */ /* 0x000fe20003f4f008 */
[----:B-1----:R1:W-:Y:S01]  /*65f0*/  SYNCS.ARRIVE.TRANS64.RED.A1T0 RZ, [R0+URZ], RZ ;  /* 0x000000ff00ff79a7 */ /* 0x0023e200081004ff */
[----:B----4-:R-:W-:Y:S04]  /*6600*/  LOP3.LUT P6, RZ, R14, 0x1, RZ, 0xc0, !PT ;  /* 0x000000010eff7812 */ /* 0x010fe800078cc0ff */
[----:B------:R-:W-:Y:S09]  /*6610*/  P2R R112, PR, RZ, 0x40 ;  /* 0x00000040ff707803 */ /* 0x000ff20000000000 */
[----:B------:R-:W-:Y:S02]  /*6620*/  @P6 MOV R59, R12 ;  /* 0x0000000c003b6202 */ /* 0x000fe40000000f00 */
[----:B------:R-:W-:Y:S01]  /*6630*/  @P6 LOP3.LUT R57, R13, 0xffff, RZ, 0xc0, !PT ;  /* 0x0000ffff0d396812 */ /* 0x000fe200078ec0ff */
[----:B-1----:R-:W-:Y:S06]  /*6640*/  @!P0 BRA `(.L_x_122) ;  /* 0x0000000000a48947 */ /* 0x002fec0003800000 */
[----:B------:R-:W-:Y:S01]  /*6650*/  IMAD.HI.U32 R11, R104, R19, RZ ;  /* 0x00000013680b7227 */ /* 0x000fe200078e00ff */
[----:B------:R-:W-:Y:S02]  /*6660*/  ISETP.NE.AND P0, PT, R18, 0x1, PT ;  /* 0x000000011200780c */ /* 0x000fe40003f05270 */
[----:B------:R-:W-:Y:S01]  /*6670*/  ISETP.NE.AND P1, PT, R22, 0x1, PT ;  /* 0x000000011600780c */ /* 0x000fe20003f25270 */
[----:B------:R-:W-:Y:S01]  /*6680*/  IMAD.HI.U32 R10, R103, R96, RZ ;  /* 0x00000060670a7227 */ /* 0x000fe200078e00ff */
[----:B------:R-:W-:Y:S02]  /*6690*/  SHF.R.U32.HI R11, RZ, R102, R11 ;  /* 0x00000066ff0b7219 */ /* 0x000fe4000001160b */
[----:B------:R-:W-:Y:S01]  /*66a0*/  ISETP.NE.AND P4, PT, R56, 0x1, PT ;  /* 0x000000013800780c */ /* 0x000fe20003f85270 */
[----:B------:R-:W-:Y:S01]  /*66b0*/  IMAD.HI.U32 R24, R59, R96, RZ ;  /* 0x000000603b187227 */ /* 0x000fe200078e00ff */
[----:B------:R-:W-:Y:S02]  /*66c0*/  SHF.R.U32.HI R10, RZ, R97, R10 ;  /* 0x00000061ff0a7219 */ /* 0x000fe4000001160a */
[----:B------:R-:W-:Y:S01]  /*66d0*/  SEL R3, R104, R11, !P0 ;  /* 0x0000000b68037207 */ /* 0x000fe20004000000 */
[----:B------:R-:W-:Y:S01]  /*66e0*/  IMAD.HI.U32 R11, R57, R19, RZ ;  /* 0x00000013390b7227 */ /* 0x000fe200078e00ff */
[----:B------:R-:W-:Y:S02]  /*66f0*/  SEL R7, R103, R10, !P4 ;  /* 0x0000000a67077207 */ /* 0x000fe40006000000 */
[----:B------:R-:W-:Y:S01]  /*6700*/  SHF.R.U32.HI R24, RZ, R97, R24 ;  /* 0x00000061ff187219 */ /* 0x000fe20000011618 */
[-C--:B------:R-:W-:Y:S04]  /*6710*/  IMAD.HI.U32 R10, R3, R16.reuse, RZ ;  /* 0x00000010030a7227 */ /* 0x080fe800078e00ff */
[----:B------:R-:W-:Y:S01]  /*6720*/  IMAD.HI.U32 R20, R7, R16, RZ ;  /* 0x0000001007147227 */ /* 0x000fe200078e00ff */
[-C--:B------:R-:W-:Y:S02]  /*6730*/  @P1 SHF.R.U32.HI R3, RZ, R17.reuse, R10 ;  /* 0x00000011ff031219 */ /* 0x080fe4000001160a */
[----:B------:R-:W-:Y:S02]  /*6740*/  SHF.R.U32.HI R10, RZ, R102, R11 ;  /* 0x00000066ff0a7219 */ /* 0x000fe4000001160b */
[----:B------:R-:W-:Y:S01]  /*6750*/  @P1 SHF.R.U32.HI R7, RZ, R17, R20 ;  /* 0x00000011ff071219 */ /* 0x000fe20000011614 */
[C---:B------:R-:W-:Y:S01]  /*6760*/  IMAD R4, R22.reuse, R3, RZ ;  /* 0x0000000316047224 */ /* 0x040fe200078e02ff */
[----:B------:R-:W-:Y:S02]  /*6770*/  SEL R5, R57, R10, !P0 ;  /* 0x0000000a39057207 */ /* 0x000fe40004000000 */
[----:B------:R-:W-:Y:S01]  /*6780*/  SEL R3, R59, R24, !P4 ;  /* 0x000000183b037207 */ /* 0x000fe20006000000 */
[----:B------:R-:W-:Y:S01]  /*6790*/  IMAD R6, R22, R7, RZ ;  /* 0x0000000716067224 */ /* 0x000fe200078e02ff */
[C---:B------:R-:W-:Y:S01]  /*67a0*/  ISETP.GE.AND P0, PT, R5.reuse, R4, PT ;  /* 0x000000040500720c */ /* 0x040fe20003f06270 */
[----:B------:R-:W-:Y:S03]  /*67b0*/  IMAD.HI.U32 R8, R5, R16, RZ ;  /* 0x0000001005087227 */ /* 0x000fe600078e00ff */
[----:B------:R-:W-:Y:S01]  /*67c0*/  ISETP.GE.OR P0, PT, R3, R6, P0 ;  /* 0x000000060300720c */ /* 0x000fe20000706670 */
[----:B------:R-:W-:Y:S01]  /*67d0*/  IMAD.MOV R6, RZ, RZ, -R3 ;  /* 0x000000ffff067224 */ /* 0x000fe200078e0a03 */
[-C--:B------:R-:W-:Y:S03]  /*67e0*/  SHF.R.U32.HI R8, RZ, R17.reuse, R8 ;  /* 0x00000011ff087219 */ /* 0x080fe60000011608 */
[----:B------:R-:W-:Y:S01]  /*67f0*/  IMAD R59, R56, R6, R59 ;  /* 0x00000006383b7224 */ /* 0x000fe200078e023b */
[----:B------:R-:W-:Y:S05]  /*6800*/  SEL R9, R5, R8, !P1 ;  /* 0x0000000805097207 */ /* 0x000fea0004800000 */
[----:B------:R-:W-:Y:S02]  /*6810*/  IMAD.MOV R8, RZ, RZ, -R9 ;  /* 0x000000ffff087224 */ /* 0x000fe400078e0a09 */
[C---:B------:R-:W-:Y:S04]  /*6820*/  @!P0 IMAD.HI.U32 R4, R3.reuse, R16, RZ ;  /* 0x0000001003048227 */ /* 0x040fe800078e00ff */
[----:B------:R-:W-:Y:S01]  /*6830*/  IMAD R8, R22, R8, R5 ;  /* 0x0000000816087224 */ /* 0x000fe200078e0205 */
[----:B------:R-:W-:Y:S04]  /*6840*/  @!P0 SHF.R.U32.HI R4, RZ, R17, R4 ;  /* 0x00000011ff048219 */ /* 0x000fe80000011604 */
[----:B------:R-:W-:Y:S02]  /*6850*/  @!P0 SEL R0, R3, R4, !P1 ;  /* 0x0000000403008207 */ /* 0x000fe40004800000 */
[----:B------:R-:W-:Y:S02]  /*6860*/  IADD3 R4, PT, PT, -R5, RZ, RZ ;  /* 0x000000ff05047210 */ /* 0x000fe40007ffe1ff */
[----:B------:R-:W-:Y:S01]  /*6870*/  @!P0 IADD3 R9, PT, PT, R9, -R0, RZ ;  /* 0x8000000009098210 */ /* 0x000fe20007ffe0ff */
[----:B------:R-:W-:Y:S02]  /*6880*/  @!P0 IMAD R0, R7, R8, R0 ;  /* 0x0000000807008224 */ /* 0x000fe400078e0200 */
[----:B------:R-:W-:Y:S02]  /*6890*/  IMAD R57, R18, R4, R57 ;  /* 0x0000000412397224 */ /* 0x000fe400078e0239 */
[----:B------:R-:W-:Y:S02]  /*68a0*/  @!P0 IMAD R5, R9, R22, R3 ;  /* 0x0000001609058224 */ /* 0x000fe400078e0203 */
[----:B------:R-:W-:Y:S04]  /*68b0*/  @!P0 IMAD.MOV.U32 R3, RZ, RZ, R0 ;  /* 0x000000ffff038224 */ /* 0x000fe800078e0000 */
[----:B------:R-:W-:Y:S02]  /*68c0*/  IMAD R59, R3, R56, R59 ;  /* 0x00000038033b7224 */ /* 0x000fe400078e023b */
[----:B------:R-:W-:Y:S02]  /*68d0*/  IMAD R57, R5, R18, R57 ;  /* 0x0000001205397224 */ /* 0x000fe400078e0239 */
.L_x_122:
[----:B------:R-:W-:Y:S01]  /*68e0*/  UISETP.NE.U32.AND UP3, UPT, UR42, URZ, UPT ;  /* 0x000000ff2a00728c */ /* 0x000fe2000bf65070 */
[----:B------:R-:W-:Y:S03]  /*68f0*/  ISETP.NE.AND.EX P3, PT, R95, RZ, PT, P3 ;  /* 0x000000ff5f00720c */ /* 0x000fe60003f65330 */
[----:B------:R-:W-:Y:S09]  /*6900*/  UISETP.NE.AND.EX UP3, UPT, UR43, URZ, UPT, UP3 ;  /* 0x000000ff2b00728c */ /* 0x000ff2000bf65330 */
[----:B------:R-:W-:Y:S05]  /*6910*/  BRA.U !UP3, `(.L_x_123) ;  /* 0x000000010b387547 */ /* 0x000fea000b800000 */
[----:B------:R-:W-:Y:S01]  /*6920*/  UISETP.NE.U32.AND UP0, UPT, UR40, URZ, UPT ;  /* 0x000000ff2800728c */ /* 0x000fe2000bf05070 */
[----:B------:R-:W-:Y:S03]  /*6930*/  HFMA2 R100, -RZ, RZ, 0, 5.9604644775390625e-08 ;  /* 0x00000001ff647431 */ /* 0x000fe600000001ff */
[----:B------:R-:W-:Y:S06]  /*6940*/  UISETP.NE.AND.EX UP0, UPT, UR41, URZ, UPT, UP0 ;  /* 0x000000ff2900728c */ /* 0x000fec000bf05300 */
[----:B------:R-:W-:Y:S05]  /*6950*/  PLOP3.LUT P0, PT, PT, PT, UP0, 0x80, 0x8 ;  /* 0x000000000008781c */ /* 0x000fea0003f0f008 */
[----:B------:R-:W1:Y:S01]  /*6960*/  @UP0 LDCU.64 UR6, c[0x0][0x888] ;  /* 0x00011100ff0607ac */ /* 0x000e620008000a00 */
[----:B------:R-:W-:Y:S04]  /*6970*/  @UP0 UIMAD UR4, UR36, UR42, URZ ;  /* 0x0000002a240402a4 */ /* 0x000fe8000f8e02ff */
[----:B-1----:R-:W-:Y:S06]  /*6980*/  @UP0 UIMAD.WIDE UR6, UR4, 0x4, UR6 ;  /* 0x00000004040608a5 */ /* 0x002fec000f8e0206 */
[----:B------:R-:W-:Y:S02]  /*6990*/  IMAD.U32 R4, RZ, RZ, UR6 ;  /* 0x00000006ff047e24 */ /* 0x000fe4000f8e00ff */
[----:B------:R-:W-:Y:S05]  /*69a0*/  IMAD.U32 R5, RZ, RZ, UR7 ;  /* 0x00000007ff057e24 */ /* 0x000fea000f8e00ff */
[----:B------:R-:W2:Y:S02]  /*69b0*/  @P0 LDG.E R0, desc[UR46][R4.64] ;  /* 0x0000002e04000981 */ /* 0x000ea4000c1e1900 */
[----:B--2---:R-:W-:Y:S01]  /*69c0*/  @P0 R2UR UR39, R0 ;  /* 0x00000000002702ca */ /* 0x004fe200000e0000 */
[----:B------:R-:W-:Y:S05]  /*69d0*/  IMAD.MOV.U32 R0, RZ, RZ, 0x1 ;  /* 0x00000001ff007424 */ /* 0x000fea00078e00ff */
[----:B------:R-:W-:Y:S08]  /*69e0*/  @!P0 PRMT R100, R0, 0x7610, R100 ;  /* 0x0000761000648816 */ /* 0x000ff00000000064 */
[----:B------:R-:W1:Y:S02]  /*69f0*/  @!UP0 LDCU UR39, c[0x0][0x880] ;  /* 0x00011000ff2787ac */ /* 0x000e640008000800 */
.L_x_123:
[----:B------:R-:W-:Y:S05]  /*6a00*/  @!P3 BRA `(.L_x_124) ;  /* 0x000000000020b947 */ /* 0x000fea0003800000 */
[----:B---3--:R-:W-:Y:S04]  /*6a10*/  ISETP.NE.U32.AND P0, PT, R92, RZ, PT ;  /* 0x000000ff5c00720c */ /* 0x008fe80003f05070 */
[----:B------:R-:W-:Y:S11]  /*6a20*/  ISETP.NE.AND.EX P0, PT, R93, RZ, PT, P0 ;  /* 0x000000ff5d00720c */ /* 0x000ff60003f05300 */
[----:B------:R-:W-:Y:S02]  /*6a30*/  @!UPT UIADD3 URZ, UPT, UPT, URZ, URZ, URZ ;  /* 0x000000fffffff290 */ /* 0x000fe4000fffe0ff */
[----:B------:R-:W2:Y:S01]  /*6a40*/  @P0 LDC.64 R4, c[0x0][0x8a8] ;  /* 0x00022a00ff040b82 */ /* 0x000ea20000000a00 */
[----:B------:R-:W-:Y:S04]  /*6a50*/  @P0 IMAD R0, R94, UR36, RZ ;  /* 0x000000245e000c24 */ /* 0x000fe8000f8e02ff */
[----:B--2---:R-:W-:Y:S05]  /*6a60*/  @P0 IMAD.WIDE R4, R0, 0x4, R4 ;  /* 0x0000000400040825 */ /* 0x004fea00078e0204 */
[----:B-----5:R2:W5:Y:S02]  /*6a70*/  @P0 LDG.E R58, desc[UR46][R4.64] ;  /* 0x0000002e043a0981 */ /* 0x020564000c1e1900 */
[----:B--2---:R-:W4:Y:S02]  /*6a80*/  @!P0 LDC R58, c[0x0][0x8a0] ;  /* 0x00022800ff3a8b82 */ /* 0x004f240000000800 */
.L_x_124:
[----:B------:R-:W2:Y:S01]  /*6a90*/  LDC.64 R4, c[0x0][0xb10] ;  /* 0x0002c400ff047b82 */ /* 0x000ea20000000a00 */
[----:B------:R-:W-:Y:S01]  /*6aa0*/  UISETP.NE.AND UP4, UPT, UR45, URZ, UPT ;  /* 0x000000ff2d00728c */ /* 0x000fe2000bf85270 */
[----:B-1----:R-:W-:Y:S01]  /*6ab0*/  @P2 FSETP.NEU.AND P1, PT, RZ, UR39, PT ;  /* 0x00000027ff002c0b */ /* 0x002fe2000bf2d000 */
[----:B------:R-:W-:Y:S01]  /*6ac0*/  UPLOP3.LUT UP0, UPT, UPT, UPT, UPT, 0x40, 0x4 ;  /* 0x000000000004789c */ /* 0x000fe20003f0e870 */
[----:B------:R-:W-:Y:S01]  /*6ad0*/  @P2 LOP3.LUT P0, RZ, R100, 0xff, RZ, 0xc0, !PT ;  /* 0x000000ff64ff2812 */ /* 0x000fe2000780c0ff */
[----:B------:R-:W-:Y:S03]  /*6ae0*/  ULEA UR50, UR38, UR44, 0x3 ;  /* 0x0000002c26327291 */ /* 0x000fe6000f8e18ff */
[----:B------:R-:W1:Y:S01]  /*6af0*/  LDC.64 R6, c[0x0][0xb18] ;  /* 0x0002c600ff067b82 */ /* 0x000e620000000a00 */
[----:B------:R-:W-:Y:S01]  /*6b00*/  SHF.L.U32 R8, R110, 0x1f, RZ ;  /* 0x0000001f6e087819 */ /* 0x000fe200000006ff */
[----:B------:R-:W-:Y:S01]  /*6b10*/  VIADD R113, R113, 0x1 ;  /* 0x0000000171717836 */ /* 0x000fe20000000000 */
[----:B------:R-:W-:Y:S02]  /*6b20*/  @P6 SHF.R.U32.HI R107, RZ, 0x10, R13 ;  /* 0x00000010ff6b6819 */ /* 0x000fe4000001160d */
[----:B------:R-:W-:Y:S02]  /*6b30*/  CS2R R88, SRZ ;  /* 0x0000000000587805 */ /* 0x000fe4000001ff00 */
[----:B------:R-:W-:Y:S01]  /*6b40*/  CS2R R80, SRZ ;  /* 0x0000000000507805 */ /* 0x000fe2000001ff00 */
[----:B------:R-:W3:Y:S01]  /*6b50*/  @UP4 LDCU.64 UR4, c[0x0][0x888] ;  /* 0x00011100ff0447ac */ /* 0x000ee20008000a00 */
[----:B------:R-:W-:Y:S02]  /*6b60*/  CS2R R72, SRZ ;  /* 0x0000000000487805 */ /* 0x000fe4000001ff00 */
[----:B------:R-:W-:Y:S02]  /*6b70*/  CS2R R64, SRZ ;  /* 0x0000000000407805 */ /* 0x000fe4000001ff00 */
[----:B------:R-:W-:Y:S01]  /*6b80*/  CS2R R62, SRZ ;  /* 0x00000000003e7805 */ /* 0x000fe2000001ff00 */
[----:B------:R-:W-:Y:S01]  /*6b90*/  @UP4 UPLOP3.LUT UP0, UPT, UPT, UPT, UP3, 0x80, 0x8 ;  /* 0x000000000008489c */ /* 0x000fe20003f0f030 */
[----:B------:R-:W-:Y:S01]  /*6ba0*/  @P2 VOTEU.ANY UP1, P1 ;  /* 0x0000000000ff2886 */ /* 0x000fe20000820100 */
[----:B---3--:R-:W-:Y:S02]  /*6bb0*/  @UP4 UISETP.NE.U32.AND UP2, UPT, UR4, URZ, UPT ;  /* 0x000000ff0400428c */ /* 0x008fe4000bf45070 */
[----:B------:R-:W-:Y:S02]  /*6bc0*/  @UP4 USEL UR4, URZ, 0xffffffff, UP1 ;  /* 0xffffffffff044887 */ /* 0x000fe40008800000 */
[----:B------:R-:W-:Y:S01]  /*6bd0*/  @UP4 UISETP.NE.AND.EX UP2, UPT, UR5, URZ, UPT, UP2 ;  /* 0x000000ff0500428c */ /* 0x000fe2000bf45320 */
[----:B------:R-:W-:Y:S01]  /*6be0*/  @P2 VOTEU.ANY UP1, P0 ;  /* 0x0000000000ff2886 */ /* 0x000fe20000020100 */
[----:B------:R-:W-:Y:S02]  /*6bf0*/  ISETP.NE.AND P0, PT, R23, 0x1, PT ;  /* 0x000000011700780c */ /* 0x000fe40003f05270 */
[----:B------:R-:W-:Y:S04]  /*6c00*/  @UP4 USEL UR5, URZ, 0xffffffff, UP2 ;  /* 0xffffffffff054887 */ /* 0x000fe80009000000 */
[----:B------:R-:W-:Y:S04]  /*6c10*/  @UP0 USEL UR4, UR5, UR4, !UP1 ;  /* 0x0000000405040287 */ /* 0x000fe8000c800000 */
[----:B------:R-:W-:Y:S03]  /*6c20*/  @UP4 ULOP3.LUT UR4, UR4, 0x1, URZ, 0xc0, !UPT ;  /* 0x0000000104044892 */ /* 0x000fe6000f8ec0ff */
[----:B------:R-:W3:Y:S01]  /*6c30*/  @!P0 LDC R0, c[0x0][0xb20] ;  /* 0x0002c800ff008b82 */ /* 0x000ee20000000800 */
[----:B------:R-:W-:Y:S01]  /*6c40*/  UISETP.NE.U32.OR UP0, UPT, UR4, 0x1, !UP4 ;  /* 0x000000010400788c */ /* 0x000fe2000e705470 */
[----:B--2---:R-:W-:Y:S01]  /*6c50*/  @!P0 IMAD.HI.U32 R4, R59, R4, RZ ;  /* 0x000000043b048227 */ /* 0x004fe200078e00ff */
[----:B-1----:R-:W-:Y:S05]  /*6c60*/  @!P0 ISETP.NE.AND P1, PT, R6, 0x1, PT ;  /* 0x000000010600880c */ /* 0x002fea0003f25270 */
[----:B------:R-:W1:Y:S01]  /*6c70*/  @!P0 LDC R3, c[0x0][0xb0c] ;  /* 0x0002c300ff038b82 */ /* 0x000e620000000800 */
[----:B------:R-:W-:Y:S01]  /*6c80*/  @!P0 IMAD.HI.U32 R7, R57, R7, RZ ;  /* 0x0000000739078227 */ /* 0x000fe200078e00ff */
[----:B------:R-:W-:Y:S02]  /*6c90*/  PLOP3.LUT P3, PT, PT, PT, UP0, 0x80, 0x8 ;  /* 0x000000000008781c */ /* 0x000fe40003f6f008 */
[----:B------:R-:W-:Y:S11]  /*6ca0*/  @!P0 SHF.R.U32.HI R4, RZ, R5, R4 ;  /* 0x00000005ff048219 */ /* 0x000ff60000011604 */
[----:B------:R-:W-:Y:S04]  /*6cb0*/  @P3 SHF.L.U32 R9, R108, 0x1f, RZ ;  /* 0x0000001f6c093819 */ /* 0x000fe800000006ff */
[----:B------:R-:W2:Y:S01]  /*6cc0*/  @P3 SYNCS.PHASECHK.TRANS64.TRYWAIT P5, [UR44+0x2f0], R9 ;  /* 0x0002f009ff0035a7 */ /* 0x000ea200080a112c */
[----:B---3--:R-:W-:Y:S02]  /*6cd0*/  @!P0 SHF.R.U32.HI R0, RZ, R0, R7 ;  /* 0x00000000ff008219 */ /* 0x008fe40000011607 */
[----:B-1----:R-:W-:Y:S02]  /*6ce0*/  @!P0 ISETP.NE.AND P2, PT, R3, 0x1, PT ;  /* 0x000000010300880c */ /* 0x002fe40003f45270 */
[----:B------:R-:W-:Y:S02]  /*6cf0*/  @!P0 SEL R5, R57, R0, !P1 ;  /* 0x0000000039058207 */ /* 0x000fe40004800000 */
[----:B------:R-:W-:Y:S05]  /*6d00*/  @!P0 SEL R4, R59, R4, !P2 ;  /* 0x000000043b048207 */ /* 0x000fea0005000000 */
[----:B------:R-:W-:Y:S02]  /*6d10*/  @!P0 IMAD.IADD R0, R5, 0x1, -R4 ;  /* 0x0000000105008824 */ /* 0x000fe400078e0a04 */
[----:B------:R-:W-:Y:S01]  /*6d20*/  @!P0 IMAD.IADD R4, R4, 0x1, -R5 ;  /* 0x0000000104048824 */ /* 0x000fe200078e0a05 */
[----:B------:R1:W3:Y:S01]  /*6d30*/  SYNCS.PHASECHK.TRANS64.TRYWAIT P4, [UR50+0x330], R8 ;  /* 0x00033008ff0075a7 */ /* 0x0002e20008081132 */
[----:B------:R-:W-:Y:S02]  /*6d40*/  @!P0 IMAD R59, R0, R3, R59 ;  /* 0x00000003003b8224 */ /* 0x000fe400078e023b */
[----:B------:R-:W-:Y:S01]  /*6d50*/  @!P0 IMAD R57, R4, R6, R57 ;  /* 0x0000000604398224 */ /* 0x000fe200078e0239 */
[----:B------:R-:W-:Y:S02]  /*6d60*/  PLOP3.LUT P0, PT, PT, PT, PT, 0x8, 0x80 ;  /* 0x000000000080781c */ /* 0x000fe40003f0e170 */
[----:B--2---:R-:W-:Y:S01]  /*6d70*/  @P3 PLOP3.LUT P0, PT, P5, PT, PT, 0x8, 0x80 ;  /* 0x000000000080381c */ /* 0x004fe20002f0e170 */
[----:B------:R-:W-:Y:S01]  /*6d80*/  @!UPT UIADD3 URZ, UPT, UPT, URZ, URZ, URZ ;  /* 0x000000fffffff290 */ /* 0x000fe2000fffe0ff */
[----:B-1----:R-:W-:Y:S11]  /*6d90*/  BRA.U !UP0, `(.L_x_125) ;  /* 0x0000000108987547 */ /* 0x002ff6000b800000 */
[----:B------:R-:W-:Y:S02]  /*6da0*/  FSETP.NEU.AND P2, PT, RZ, UR39, PT ;  /* 0x00000027ff007c0b */ /* 0x000fe4000bf4d000 */
[----:B------:R-:W-:Y:S01]  /*6db0*/  LOP3.LUT P1, RZ, R100, 0xff, RZ, 0xc0, !PT ;  /* 0x000000ff64ff7812 */ /* 0x000fe2000782c0ff */
[----:B------:R-:W-:Y:S01]  /*6dc0*/  @!UPT UIADD3 URZ, UPT, UPT, URZ, URZ, URZ ;  /* 0x000000fffffff290 */ /* 0x000fe2000fffe0ff */
[----:B------:R-:W-:Y:S11]  /*6dd0*/  @!P0 BRA `(.L_x_126) ;  /* 0x00000000000c8947 */ /* 0x000ff60003800000 */
[----:B------:R-:W-:Y:S04]  /*6de0*/  SHF.L.U32 R3, R108, 0x1f, RZ ;  /* 0x0000001f6c037819 */ /* 0x000fe800000006ff */
[----:B------:R-:W1:Y:S02]  /*6df0*/  SYNCS.PHASECHK.TRANS64.TRYWAIT P0, [UR44+0x2f0], R3 ;  /* 0x0002f003ff0075a7 */ /* 0x000e64000800112c */
[----:B-1----:R-:W-:Y:S05]  /*6e00*/  @!P0 BRA `(.L_x_127) ;  /* 0x0000003000148947 */ /* 0x002fea0003800000 */
.L_x_126:
[----:B------:R-:W-:Y:S01]  /*6e10*/  UISETP.NE.U32.AND UP0, UPT, UR40, URZ, UPT ;  /* 0x000000ff2800728c */ /* 0x000fe2000bf05070 */
[----:B------:R-:W-:Y:S01]  /*6e20*/  CS2R R62, SRZ ;  /* 0x00000000003e7805 */ /* 0x000fe2000001ff00 */
[----:B------:R-:W-:Y:S01]  /*6e30*/  VOTEU.ANY UP1, P2 ;  /* 0x0000000000ff7886 */ /* 0x000fe20001020100 */
[----:B------:R-:W-:Y:S01]  /*6e40*/  USEL UR4, URZ, 0xffffffff, UP1 ;  /* 0xffffffffff047887 */ /* 0x000fe20008800000 */
[----:B------:R-:W-:Y:S01]  /*6e50*/  CS2R R64, SRZ ;  /* 0x0000000000407805 */ /* 0x000fe2000001ff00 */
[----:B------:R-:W-:Y:S01]  /*6e60*/  UISETP.NE.AND.EX UP0, UPT, UR41, URZ, UPT, UP0 ;  /* 0x000000ff2900728c */ /* 0x000fe2000bf05300 */
[----:B------:R-:W-:Y:S02]  /*6e70*/  CS2R R72, SRZ ;  /* 0x0000000000487805 */ /* 0x000fe4000001ff00 */
[----:B------:R-:W-:Y:S02]  /*6e80*/  CS2R R80, SRZ ;  /* 0x0000000000507805 */ /* 0x000fe4000001ff00 */
[----:B------:R-:W-:Y:S01]  /*6e90*/  CS2R R88, SRZ ;  /* 0x0000000000587805 */ /* 0x000fe2000001ff00 */
[----:B------:R-:W-:Y:S01]  /*6ea0*/  USEL UR5, URZ, 0xffffffff, UP0 ;  /* 0xffffffffff057887 */ /* 0x000fe20008000000 */
[----:B------:R-:W-:Y:S01]  /*6eb0*/  LOP3.LUT R108, R108, 0x1, RZ, 0x3c, !PT ;  /* 0x000000016c6c7812 */ /* 0x000fe200078e3cff */
[----:B------:R-:W-:Y:S02]  /*6ec0*/  VOTEU.ANY UP0, P1 ;  /* 0x0000000000ff7886 */ /* 0x000fe40000800100 */
[----:B------:R-:W-:Y:S04]  /*6ed0*/  @UP3 USEL UR4, UR5, UR4, !UP0 ;  /* 0x0000000405043287 */ /* 0x000fe8000c000000 */
[----:B------:R-:W-:Y:S04]  /*6ee0*/  ULOP3.LUT UR4, UR4, 0x1, URZ, 0xc0, !UPT ;  /* 0x0000000104047892 */ /* 0x000fe8000f8ec0ff */
[----:B------:R-:W-:Y:S02]  /*6ef0*/  UISETP.NE.U32.AND UP0, UPT, UR4, 0x1, UPT ;  /* 0x000000010400788c */ /* 0x000fe4000bf05070 */
[----:B------:R-:W-:Y:S04]  /*6f00*/  UIADD3 UR4, UPT, UPT, UR44, 0x2f8, URZ ;  /* 0x000002f82c047890 */ /* 0x000fe8000fffe0ff */
[----:B------:R-:W-:Y:S01]  /*6f10*/  PLOP3.LUT P0, PT, PT, PT, UP0, 0x80, 0x8 ;  /* 0x000000000008781c */ /* 0x000fe20003f0f008 */
[----:B------:R-:W-:Y:S11]  /*6f20*/  UPRMT UR4, UR37, 0x654, UR4 ;  /* 0x0000065425047896 */ /* 0x000ff60008000004 */
[----:B------:R-:W-:Y:S01]  /*6f30*/  @!UPT UIADD3 URZ, UPT, UPT, URZ, URZ, URZ ;  /* 0x000000fffffff290 */ /* 0x000fe2000fffe0ff */
[----:B------:R2:W1:Y:S04]  /*6f40*/  @P0 LDS.64 R62, [R105+UR44+0x400] ;  /* 0x0004002c693e0984 */ /* 0x0004680008000a00 */
[----:B------:R2:W1:Y:S04]  /*6f50*/  @P0 LDS.64 R64, [R105+UR44+0x800] ;  /* 0x0008002c69400984 */ /* 0x0004680008000a00 */
[----:B------:R2:W1:Y:S04]  /*6f60*/  @P0 LDS.64 R72, [R105+UR44+0xc00] ;  /* 0x000c002c69480984 */ /* 0x0004680008000a00 */
[----:B------:R2:W1:Y:S04]  /*6f70*/  @P0 LDS.64 R80, [R105+UR44+0x1000] ;  /* 0x0010002c69500984 */ /* 0x0004680008000a00 */
[----:B------:R2:W1:Y:S01]  /*6f80*/  @P0 LDS.64 R88, [R105+UR44+0x1400] ;  /* 0x0014002c69580984 */ /* 0x0004620008000a00 */
[----:B------:R-:W-:Y:S01]  /*6f90*/  @!PT LDS RZ, [RZ] ;  /* 0x00000000fffff984 */ /* 0x000fe20000000800 */
[----:B------:R-:W-:Y:S01]  /*6fa0*/  @!PT LDS RZ, [RZ] ;  /* 0x00000000fffff984 */ /* 0x000fe20000000800 */
[----:B------:R-:W-:Y:S01]  /*6fb0*/  @!PT LDS RZ, [RZ] ;  /* 0x00000000fffff984 */ /* 0x000fe20000000800 */
[----:B------:R-:W-:Y:S01]  /*6fc0*/  @!PT LDS RZ, [RZ] ;  /* 0x00000000fffff984 */ /* 0x000fe20000000800 */
[----:B------:R4:W-:Y:S06]  /*6fd0*/  MEMBAR.ALL.CTA ;  /* 0x0000000000007992 */ /* 0x0009ec0000008000 */
[----:B----4-:R-:W4:Y:S02]  /*6fe0*/  FENCE.VIEW.ASYNC.S ;  /* 0x00000000000073c6 */ /* 0x010f240000000000 */
[----:B----4-:R-:W-:Y:S01]  /*6ff0*/  SYNCS.ARRIVE.TRANS64.RED.A1T0 RZ, [UR4], RZ ;  /* 0x000000ffffff79a7 */ /* 0x010fe20008100404 */
.L_x_125:
[----:B---3--:R-:W-:Y:S05]  /*7000*/  @P4 BRA `(.L_x_128) ;  /* 0x0000000000084947 */ /* 0x008fea0003800000 */
[----:B------:R-:W3:Y:S02]  /*7010*/  SYNCS.PHASECHK.TRANS64.TRYWAIT P0, [UR50+0x330], R8 ;  /* 0x00033008ff0075a7 */ /* 0x000ee40008001132 */
[----:B---3--:R-:W-:Y:S05]  /*7020*/  @!P0 BRA `(.L_x_129) ;  /* 0x0000002c00a48947 */ /* 0x008fea0003800000 */
.L_x_128:
[----:B------:R-:W-:Y:S04]  /*7030*/  ULEA.HI UR4, UR38, UR38, URZ, 0x1 ;  /* 0x0000002626047291 */ /* 0x000fe8000f8f08ff */
[----:B------:R-:W-:Y:S02]  /*7040*/  USHF.R.U32.HI UR5, URZ, 0x1, UR4 ;  /* 0x00000001ff057899 */ /* 0x000fe40008011604 */
[----:B------:R-:W-:Y:S04]  /*7050*/  ULOP3.LUT UR4, UR4, 0xffe, URZ, 0xc0, !UPT ;  /* 0x00000ffe04047892 */ /* 0x000fe8000f8ec0ff */
[----:B------:R-:W-:Y:S01]  /*7060*/  UIADD3 UR4, UPT, UPT, -UR4, UR38, URZ ;  /* 0x0000002604047290 */ /* 0x000fe2000fffe1ff */
[----:B------:R-:W-:Y:S04]  /*7070*/  IMAD.U32 R5, RZ, RZ, UR5 ;  /* 0x00000005ff057e24 */ /* 0x000fe8000f8e00ff */
[----:B-1----:R-:W-:Y:S01]  /*7080*/  IMAD R3, R5, 0x50, R2 ;  /* 0x0000005005037824 */ /* 0x002fe200078e0202 */
[----:B------:R-:W-:Y:S05]  /*7090*/  MOV R60, UR4 ;  /* 0x00000004003c7c02 */ /* 0x000fea0008000f00 */
[----:B------:R-:W-:Y:S05]  /*70a0*/  IMAD R60, R60, 0x100000, R3 ;  /* 0x001000003c3c7824 */ /* 0x000fea00078e0203 */
[----:B------:R-:W-:Y:S04]  /*70b0*/  SHF.R.U32.HI R7, RZ, 0x15, R60 ;  /* 0x00000015ff077819 */ /* 0x000fe8000001163c */
[----:B------:R-:W-:Y:S11]  /*70c0*/  LOP3.LUT P0, RZ, R7, 0x3, R106, 0x48, !PT ;  /* 0x0000000307ff7812 */ /* 0x000ff6000780486a */
[----:B------:R-:W-:Y:S02]  /*70d0*/  @!UPT UIADD3 URZ, UPT, UPT, URZ, URZ, URZ ;  /* 0x000000fffffff290 */ /* 0x000fe4000fffe0ff */
[----:B------:R-:W-:Y:S05]  /*70e0*/  @!P0 BRA `(.L_x_130) ;  /* 0x0000000000408947 */ /* 0x000fea0003800000 */
[----:B------:R-:W1:Y:S01]  /*70f0*/  LDCU.64 UR8, c[0x4][0x68] ;  /* 0x01000d00ff0877ac */ /* 0x000e620008000a00 */
[----:B------:R-:W-:Y:S01]  /*7100*/  MOV R15, 0x0 ;  /* 0x00000000000f7802 */ /* 0x000fe20000000f00 */
[----:B------:R-:W-:Y:S02]  /*7110*/  HFMA2 R12, -RZ, RZ, 0, 5.9604644775390625e-08 ;  /* 0x00000001ff0c7431 */ /* 0x000fe400000001ff */
[----:B------:R-:W-:Y:S02]  /*7120*/  IMAD.MOV.U32 R8, RZ, RZ, 0x192 ;  /* 0x00000192ff087424 */ /* 0x000fe400078e00ff */
[----:B------:R-:W-:Y:S01]  /*7130*/  IMAD.MOV.U32 R13, RZ, RZ, RZ ;  /* 0x000000ffff0d7224 */ /* 0x000fe200078e00ff */
[----:B------:R-:W3:Y:S01]  /*7140*/  LDCU.64 UR6, c[0x4][0x70] ;  /* 0x01000e00ff0677ac */ /* 0x000ee20008000a00 */
[----:B------:R-:W2:Y:S01]  /*7150*/  LDC.64 R14, c[0x4][R15] ;  /* 0x010000000f0e7b82 */ /* 0x000ea20000000a00 */
[----:B------:R-:W4:Y:S01]  /*7160*/  LDCU.64 UR4, c[0x4][0x8] ;  /* 0x01000100ff0477ac */ /* 0x000f220008000a00 */
[----:B-1----:R-:W-:Y:S01]  /*7170*/  MOV R5, UR9 ;  /* 0x0000000900057c02 */ /* 0x002fe20008000f00 */
[----:B------:R-:W-:Y:S01]  /*7180*/  IMAD.U32 R4, RZ, RZ, UR8 ;  /* 0x00000008ff047e24 */ /* 0x000fe2000f8e00ff */
[----:B---3--:R-:W-:Y:S01]  /*7190*/  MOV R7, UR7 ;  /* 0x0000000700077c02 */ /* 0x008fe20008000f00 */
[----:B------:R-:W-:Y:S01]  /*71a0*/  IMAD.U32 R6, RZ, RZ, UR6 ;  /* 0x00000006ff067e24 */ /* 0x000fe2000f8e00ff */
[----:B----4-:R-:W-:Y:S01]  /*71b0*/  MOV R11, UR5 ;  /* 0x00000005000b7c02 */ /* 0x010fe20008000f00 */
[----:B------:R-:W-:Y:S02]  /*71c0*/  IMAD.U32 R10, RZ, RZ, UR4 ;  /* 0x00000004ff0a7e24 */ /* 0x000fe4000f8e00ff */
[----:B------:R-:W-:Y:S07]  /*71d0*/  LEPC R20, `(.L_x_130) ;  /* 0x000000001014794e */ /* 0x000fee0000000000 */
[----:B--2--5:R-:W-:Y:S05]  /*71e0*/  CALL.ABS.NOINC R14 ;  /* 0x000000000e007343 */ /* 0x024fea0003c00000 */
.L_x_130:
[----:B------:R-:W-:Y:S05]  /*71f0*/  WARPSYNC.ALL ;  /* 0x0000000000007948 */ /* 0x000fea0003800000 */
[C---:B------:R-:W-:Y:S01]  /*7200*/  R2UR UR4, R60.reuse ;  /* 0x000000003c0472ca */ /* 0x040fe200000e0000 */
[----:B------:R-:W-:Y:S05]  /*7210*/  VIADD R3, R60, 0x10 ;  /* 0x000000103c037836 */ /* 0x000fea0000000000 */
[----:B------:R-:W-:Y:S04]  /*7220*/  SHF.R.U32.HI R3, RZ, 0x15, R3 ;  /* 0x00000015ff037819 */ /* 0x000fe80000011603 */
[----:B------:R-:W-:Y:S03]  /*7230*/  LOP3.LUT P0, RZ, R3, 0x3, R106, 0x48, !PT ;  /* 0x0000000303ff7812 */ /* 0x000fe6000780486a */
[----:B------:R-:W1:Y:S01]  /*7240*/  LDTM.16dp32bit_t0_t15.x8 R48, tmem[UR4] ;  /* 0x00000004003079ee */ /* 0x000e620008980000 */
[----:B------:R-:W3:Y:S09]  /*7250*/  LDTM.16dp32bit_t16_t31.x8 R48, tmem[UR4+0x8] ;  /* 0x00000804003079ee */ /* 0x000ef200089a0000 */
[----:B---3--:R-:W-:Y:S05]  /*7260*/  @!P0 BRA `(.L_x_131) ;  /* 0x0000000000408947 */ /* 0x008fea0003800000 */
[----:B------:R-:W3:Y:S01]  /*7270*/  LDCU.64 UR8, c[0x4][0x68] ;  /* 0x01000d00ff0877ac */ /* 0x000ee20008000a00 */
[----:B------:R-:W-:Y:S01]  /*7280*/  MOV R15, 0x0 ;  /* 0x00000000000f7802 */ /* 0x000fe20000000f00 */
[----:B------:R-:W-:Y:S02]  /*7290*/  HFMA2 R12, -RZ, RZ, 0, 5.9604644775390625e-08 ;  /* 0x00000001ff0c7431 */ /* 0x000fe400000001ff */
[----:B------:R-:W-:Y:S02]  /*72a0*/  IMAD.MOV.U32 R8, RZ, RZ, 0x192 ;  /* 0x00000192ff087424 */ /* 0x000fe400078e00ff */
[----:B------:R-:W-:Y:S01]  /*72b0*/  IMAD.MOV.U32 R13, RZ, RZ, RZ ;  /* 0x000000ffff0d7224 */ /* 0x000fe200078e00ff */
[----:B------:R-:W2:Y:S01]  /*72c0*/  LDCU.64 UR6, c[0x4][0x70] ;  /* 0x01000e00ff0677ac */ /* 0x000ea20008000a00 */
[----:B------:R-:W1:Y:S01]  /*72d0*/  LDC.64 R14, c[0x4][R15] ;  /* 0x010000000f0e7b82 */ /* 0x000e620000000a00 */
[----:B------:R-:W4:Y:S01]  /*72e0*/  LDCU.64 UR4, c[0x4][0x8] ;  /* 0x01000100ff0477ac */ /* 0x000f220008000a00 */
[----:B---3--:R-:W-:Y:S01]  /*72f0*/  MOV R5, UR9 ;  /* 0x0000000900057c02 */ /* 0x008fe20008000f00 */
[----:B------:R-:W-:Y:S01]  /*7300*/  IMAD.U32 R4, RZ, RZ, UR8 ;  /* 0x00000008ff047e24 */ /* 0x000fe2000f8e00ff */
[----:B--2---:R-:W-:Y:S01]  /*7310*/  MOV R7, UR7 ;  /* 0x0000000700077c02 */ /* 0x004fe20008000f00 */
[----:B------:R-:W-:Y:S01]  /*7320*/  IMAD.U32 R6, RZ, RZ, UR6 ;  /* 0x00000006ff067e24 */ /* 0x000fe2000f8e00ff */
[----:B----4-:R-:W-:Y:S01]  /*7330*/  MOV R11, UR5 ;  /* 0x00000005000b7c02 */ /* 0x010fe20008000f00 */
[----:B------:R-:W-:Y:S02]  /*7340*/  IMAD.U32 R10, RZ, RZ, UR4 ;  /* 0x00000004ff0a7e24 */ /* 0x000fe4000f8e00ff */
[----:B------:R-:W-:Y:S07]  /*7350*/  LEPC R20, `(.L_x_131) ;  /* 0x000000001014794e */ /* 0x000fee0000000000 */
[----:B-1---5:R-:W-:Y:S05]  /*7360*/  CALL.ABS.NOINC R14 ;  /* 0x000000000e007343 */ /* 0x022fea0003c00000 */
.L_x_131:
[----:B------:R-:W-:Y:S05]  /*7370*/  WARPSYNC.ALL ;  /* 0x0000000000007948 */ /* 0x000fea0003800000 */
[C---:B------:R-:W-:Y:S01]  /*7380*/  R2UR UR4, R60.reuse ;  /* 0x000000003c0472ca */ /* 0x040fe200000e0000 */
[----:B------:R-:W-:Y:S05]  /*7390*/  VIADD R3, R60, 0x20 ;  /* 0x000000203c037836 */ /* 0x000fea0000000000 */
[----:B------:R-:W-:Y:S04]  /*73a0*/  SHF.R.U32.HI R3, RZ, 0x15, R3 ;  /* 0x00000015ff037819 */ /* 0x000fe80000011603 */
[----:B------:R-:W-:Y:S03]  /*73b0*/  LOP3.LUT P0, RZ, R3, 0x3, R106, 0x48, !PT ;  /* 0x0000000303ff7812 */ /* 0x000fe6000780486a */
[----:B------:R-:W3:Y:S01]  /*73c0*/  LDTM.16dp32bit_t0_t15.x8 R40, tmem[UR4+0x10] ;  /* 0x00001004002879ee */ /* 0x000ee20008980000 */
[----:B------:R-:W1:Y:S09]  /*73d0*/  LDTM.16dp32bit_t16_t31.x8 R40, tmem[UR4+0x18] ;  /* 0x00001804002879ee */ /* 0x000e7200089a0000 */
[----:B-1----:R-:W-:Y:S05]  /*73e0*/  @!P0 BRA `(.L_x_132) ;  /* 0x0000000000408947 */ /* 0x002fea0003800000 */
[----:B------:R-:W1:Y:S01]  /*73f0*/  LDCU.64 UR8, c[0x4][0x68] ;  /* 0x01000d00ff0877ac */ /* 0x000e620008000a00 */
[----:B------:R-:W-:Y:S01]  /*7400*/  MOV R15, 0x0 ;  /* 0x00000000000f7802 */ /* 0x000fe20000000f00 */
[----:B------:R-:W-:Y:S02]  /*7410*/  HFMA2 R12, -RZ, RZ, 0, 5.9604644775390625e-08 ;  /* 0x00000001ff0c7431 */ /* 0x000fe400000001ff */
[----:B------:R-:W-:Y:S02]  /*7420*/  IMAD.MOV.U32 R8, RZ, RZ, 0x192 ;  /* 0x00000192ff087424 */ /* 0x000fe400078e00ff */
[----:B------:R-:W-:Y:S01]  /*7430*/  IMAD.MOV.U32 R13, RZ, RZ, RZ ;  /* 0x000000ffff0d7224 */ /* 0x000fe200078e00ff */
[----:B------:R-:W2:Y:S01]  /*7440*/  LDCU.64 UR6, c[0x4][0x70] ;  /* 0x01000e00ff0677ac */ /* 0x000ea20008000a00 */
[----:B------:R-:W3:Y:S01]  /*7450*/  LDC.64 R14, c[0x4][R15] ;  /* 0x010000000f0e7b82 */ /* 0x000ee20000000a00 */
[----:B------:R-:W4:Y:S01]  /*7460*/  LDCU.64 UR4, c[0x4][0x8] ;  /* 0x01000100ff0477ac */ /* 0x000f220008000a00 */
[----:B-1----:R-:W-:Y:S01]  /*7470*/  MOV R5, UR9 ;  /* 0x0000000900057c02 */ /* 0x002fe20008000f00 */
[----:B------:R-:W-:Y:S01]  /*7480*/  IMAD.U32 R4, RZ, RZ, UR8 ;  /* 0x00000008ff047e24 */ /* 0x000fe2000f8e00ff */
[----:B--2---:R-:W-:Y:S01]  /*7490*/  MOV R7, UR7 ;  /* 0x0000000700077c02 */ /* 0x004fe20008000f00 */
[----:B------:R-:W-:Y:S01]  /*74a0*/  IMAD.U32 R6, RZ, RZ, UR6 ;  /* 0x00000006ff067e24 */ /* 0x000fe2000f8e00ff */
[----:B----4-:R-:W-:Y:S01]  /*74b0*/  MOV R11, UR5 ;  /* 0x00000005000b7c02 */ /* 0x010fe20008000f00 */
[----:B------:R-:W-:Y:S02]  /*74c0*/  IMAD.U32 R10, RZ, RZ, UR4 ;  /* 0x00000004ff0a7e24 */ /* 0x000fe4000f8e00ff */
[----:B------:R-:W-:Y:S07]  /*74d0*/  LEPC R20, `(.L_x_132) ;  /* 0x000000001014794e */ /* 0x000fee0000000000 */
[----:B---3-5:R-:W-:Y:S05]  /*74e0*/  CALL.ABS.NOINC R14 ;  /* 0x000000000e007343 */ /* 0x028fea0003c00000 */
.L_x_132:
[----:B------:R-:W-:Y:S05]  /*74f0*/  WARPSYNC.ALL ;  /* 0x0000000000007948 */ /* 0x000fea0003800000 */
[C---:B------:R-:W-:Y:S01]  /*7500*/  R2UR UR4, R60.reuse ;  /* 0x000000003c0472ca */ /* 0x040fe200000e0000 */
[----:B------:R-:W-:Y:S05]  /*7510*/  VIADD R3, R60, 0x30 ;  /* 0x000000303c037836 */ /* 0x000fea0000000000 */
[----:B------:R-:W-:Y:S04]  /*7520*/  SHF.R.U32.HI R3, RZ, 0x15, R3 ;  /* 0x00000015ff037819 */ /* 0x000fe80000011603 */
[----:B------:R-:W-:Y:S03]  /*7530*/  LOP3.LUT P0, RZ, R3, 0x3, R106, 0x48, !PT ;  /* 0x0000000303ff7812 */ /* 0x000fe6000780486a */
[----:B------:R-:W1:Y:S01]  /*7540*/  LDTM.16dp32bit_t0_t15.x8 R32, tmem[UR4+0x20] ;  /* 0x00002004002079ee */ /* 0x000e620008980000 */
        /* <DEDUP_REMOVED lines=18> */
.L_x_133:
        /* <DEDUP_REMOVED lines=24> */
.L_x_134:
[----:B------:R-:W-:Y:S01]  /*77f0*/  ISETP.NE.AND P0, PT, R111, RZ, PT ;  /* 0x000000ff6f00720c */ /* 0x000fe20003f05270 */
[----:B------:R-:W-:Y:S05]  /*7800*/  WARPSYNC.ALL ;  /* 0x0000000000007948 */ /* 0x000fea0003800000 */
[----:B------:R-:W-:Y:S01]  /*7810*/  R2UR UR4, R60 ;  /* 0x000000003c0472ca */ /* 0x000fe200000e0000 */
[----:B------:R-:W-:Y:S01]  /*7820*/  UIADD3 UR5, UPT, UPT, UR50, 0x350, URZ ;  /* 0x0000035032057890 */ /* 0x000fe2000fffe0ff */
[----:B------:R-:W-:Y:S01]  /*7830*/  F2FP.F16.E4M3.UNPACK_B R0, R62 ;  /* 0x0000003eff00723e */ /* 0x000fe200020006ff */
[C---:B----45:R-:W-:Y:S01]  /*7840*/  FMUL R48, R58.reuse, R48 ;  /* 0x000000303a307220 */ /* 0x070fe20000400000 */
[----:B------:R-:W-:Y:S01]  /*7850*/  F2FP.F16.E4M3.UNPACK_B R62, R62.H1 ;  /* 0x0000003eff3e723e */ /* 0x000fe200030006ff */
[----:B------:R-:W-:Y:S01]  /*7860*/  UPRMT UR5, UR37, 0x654, UR5 ;  /* 0x0000065425057896 */ /* 0x000fe20008000005 */
[-C--:B------:R-:W-:Y:S01]  /*7870*/  F2FP.F16.E4M3.UNPACK_B R14, R63.reuse ;  /* 0x0000003fff0e723e */ /* 0x080fe200020006ff */
[--C-:B------:R-:W-:Y:S01]  /*7880*/  HADD2.F32 R3, -RZ, R0.reuse.H0_H0 ;  /* 0x20000000ff037230 */ /* 0x100fe20000004100 */
[----:B------:R-:W-:Y:S01]  /*7890*/  F2FP.F16.E4M3.UNPACK_B R63, R63.H1 ;  /* 0x0000003fff3f723e */ /* 0x000fe200030006ff */
[----:B------:R-:W-:Y:S02]  /*78a0*/  HADD2.F32 R0, -RZ, R0.H1_H1 ;  /* 0x30000000ff007230 */ /* 0x000fe40000004100 */
[----:B------:R-:W-:Y:S01]  /*78b0*/  FMUL R49, R58, R49 ;  /* 0x000000313a317220 */ /* 0x000fe20000400000 */
[--C-:B------:R-:W-:Y:S02]  /*78c0*/  HADD2.F32 R13, -RZ, R62.reuse.H0_H0 ;  /* 0x2000003eff0d7230 */ /* 0x100fe40000004100 */
[----:B------:R-:W-:Y:S01]  /*78d0*/  FFMA R48, R3, UR39, R48 ;  /* 0x0000002703307c23 */ /* 0x000fe20008000030 */
[----:B------:R-:W-:Y:S01]  /*78e0*/  HADD2.F32 R12, -RZ, R62.H1_H1 ;  /* 0x3000003eff0c7230 */ /* 0x000fe20000004100 */
[----:B------:R-:W-:Y:S01]  /*78f0*/  LDTM.16dp32bit_t0_t15.x8 R4, tmem[UR4+0x40] ;  /* 0x00004004000479ee */ /* 0x000fe20008980000 */
[----:B------:R-:W1:Y:S01]  /*7900*/  LDTM.16dp32bit_t16_t31.x8 R4, tmem[UR4+0x48] ;  /* 0x00004804000479ee */ /* 0x000e6200089a0000 */
[----:B------:R-:W-:Y:S01]  /*7910*/  NOP ;  /* 0x0000000000007918 */ /* 0x000fe20000000000 */
[----:B-1----:R-:W-:Y:S01]  /*7920*/  SYNCS.ARRIVE.TRANS64.RED.A1T0 RZ, [UR5], RZ ;  /* 0x000000ffffff79a7 */ /* 0x002fe20008100405 */
[----:B------:R-:W-:Y:S01]  /*7930*/  FFMA R49, R0, UR39, R49 ;  /* 0x0000002700317c23 */ /* 0x000fe20008000031 */
[--C-:B------:R-:W-:Y:S02]  /*7940*/  HADD2.F32 R15, -RZ, R14.reuse.H0_H0 ;  /* 0x2000000eff0f7230 */ /* 0x100fe40000004100 */
[C---:B------:R-:W-:Y:S01]  /*7950*/  FMUL R52, R58.reuse, R52 ;  /* 0x000000343a347220 */ /* 0x040fe20000400000 */
[----:B------:R-:W-:Y:S02]  /*7960*/  HADD2.F32 R14, -RZ, R14.H1_H1 ;  /* 0x3000000eff0e7230 */ /* 0x000fe40000004100 */
[C---:B------:R-:W-:Y:S01]  /*7970*/  FMUL R53, R58.reuse, R53 ;  /* 0x000000353a357220 */ /* 0x040fe20000400000 */
[C---:B---3--:R-:W-:Y:S01]  /*7980*/  FMUL R40, R58.reuse, R40 ;  /* 0x000000283a287220 */ /* 0x048fe20000400000 */
[C---:B------:R-:W-:Y:S01]  /*7990*/  FMUL R41, R58.reuse, R41 ;  /* 0x000000293a297220 */ /* 0x040fe20000400000 */
[C---:B------:R-:W-:Y:S01]  /*79a0*/  FMUL R44, R58.reuse, R44 ;  /* 0x0000002c3a2c7220 */ /* 0x040fe20000400000 */
[----:B------:R-:W-:Y:S01]  /*79b0*/  F2FP.F16.E4M3.UNPACK_B R62, R64 ;  /* 0x00000040ff3e723e */ /* 0x000fe200020006ff */
[C---:B------:R-:W-:Y:S01]  /*79c0*/  FMUL R45, R58.reuse, R45 ;  /* 0x0000002d3a2d7220 */ /* 0x040fe20000400000 */
[C---:B------:R-:W-:Y:S01]  /*79d0*/  FMUL R32, R58.reuse, R32 ;  /* 0x000000203a207220 */ /* 0x040fe20000400000 */
[----:B------:R-:W-:Y:S01]  /*79e0*/  F2FP.F16.E4M3.UNPACK_B R64, R64.H1 ;  /* 0x00000040ff40723e */ /* 0x000fe200030006ff */
[C---:B------:R-:W-:Y:S01]  /*79f0*/  FMUL R33, R58.reuse, R33 ;  /* 0x000000213a217220 */ /* 0x040fe20000400000 */
[--C-:B------:R-:W-:Y:S02]  /*7a00*/  HADD2.F32 R61, -RZ, R62.reuse.H0_H0 ;  /* 0x2000003eff3d7230 */ /* 0x100fe40000004100 */
[C---:B------:R-:W-:Y:S01]  /*7a10*/  FMUL R36, R58.reuse, R36 ;  /* 0x000000243a247220 */ /* 0x040fe20000400000 */
[----:B------:R-:W-:Y:S01]  /*7a20*/  F2FP.F16.E4M3.UNPACK_B R66, R65 ;  /* 0x00000041ff42723e */ /* 0x000fe200020006ff */
[----:B------:R-:W-:Y:S02]  /*7a30*/  HADD2.F32 R62, -RZ, R62.H1_H1 ;  /* 0x3000003eff3e7230 */ /* 0x000fe40000004100 */
[C---:B------:R-:W-:Y:S01]  /*7a40*/  FMUL R37, R58.reuse, R37 ;  /* 0x000000253a257220 */ /* 0x040fe20000400000 */
[C---:B------:R-:W-:Y:S01]  /*7a50*/  FMUL R24, R58.reuse, R24 ;  /* 0x000000183a187220 */ /* 0x040fe20000400000 */
[----:B------:R-:W-:Y:S01]  /*7a60*/  F2FP.F16.E4M3.UNPACK_B R68, R65.H1 ;  /* 0x00000041ff44723e */ /* 0x000fe200030006ff */
[--C-:B------:R-:W-:Y:S02]  /*7a70*/  HADD2.F32 R65, -RZ, R66.reuse.H0_H0 ;  /* 0x20000042ff417230 */ /* 0x100fe40000004100 */
[C---:B------:R-:W-:Y:S01]  /*7a80*/  FMUL R25, R58.reuse, R25 ;  /* 0x000000193a197220 */ /* 0x040fe20000400000 */
[----:B------:R-:W-:Y:S02]  /*7a90*/  HADD2.F32 R66, -RZ, R66.H1_H1 ;  /* 0x30000042ff427230 */ /* 0x000fe40000004100 */
        /* <DEDUP_REMOVED lines=14> */
[----:B------:R-:W-:Y:S01]  /*7b80*/  FMUL R51, R58, R51 ;  /* 0x000000333a337220 */ /* 0x000fe20000400000 */
[--C-:B------:R-:W-:Y:S02]  /*7b90*/  HADD2.F32 R21, -RZ, R63.reuse.H0_H0 ;  /* 0x2000003fff157230 */ /* 0x100fe40000004100 */
[----:B------:R-:W-:Y:S01]  /*7ba0*/  FFMA R50, R13, UR39, R50 ;  /* 0x000000270d327c23 */ /* 0x000fe20008000032 */
[-C--:B------:R-:W-:Y:S01]  /*7bb0*/  F2FP.F16.E4M3.UNPACK_B R78, R80.reuse ;  /* 0x00000050ff4e723e */ /* 0x080fe200020006ff */
[----:B------:R-:W-:Y:S01]  /*7bc0*/  FFMA R51, R12, UR39, R51 ;  /* 0x000000270c337c23 */ /* 0x000fe20008000033 */
[----:B------:R-:W-:Y:S01]  /*7bd0*/  FFMA R52, R15, UR39, R52 ;  /* 0x000000270f347c23 */ /* 0x000fe20008000034 */
[----:B------:R-:W-:Y:S01]  /*7be0*/  F2FP.F16.E4M3.UNPACK_B R80, R80.H1 ;  /* 0x00000050ff50723e */ /* 0x000fe200030006ff */
[----:B------:R-:W-:Y:S01]  /*7bf0*/  FFMA R53, R14, UR39, R53 ;  /* 0x000000270e357c23 */ /* 0x000fe20008000035 */
[----:B------:R-:W-:Y:S01]  /*7c00*/  HADD2.F32 R74, -RZ, R74.H1_H1 ;  /* 0x3000004aff4a7230 */ /* 0x000fe20000004100 */
[----:B------:R-:W-:Y:S01]  /*7c10*/  F2FP.SATFINITE.E4M3.F32.PACK_AB_MERGE_C R114, R51, R50, RZ ;  /* 0x000000323372723e */ /* 0x000fe200048070ff */
[--C-:B------:R-:W-:Y:S02]  /*7c20*/  HADD2.F32 R77, -RZ, R78.reuse.H0_H0 ;  /* 0x2000004eff4d7230 */ /* 0x100fe40000004100 */
[C---:B------:R-:W-:Y:S01]  /*7c30*/  FMUL R54, R58.reuse, R54 ;  /* 0x000000363a367220 */ /* 0x040fe20000400000 */
[----:B------:R-:W-:Y:S01]  /*7c40*/  HADD2.F32 R20, -RZ, R63.H1_H1 ;  /* 0x3000003fff147230 */ /* 0x000fe20000004100 */
[----:B------:R-:W-:Y:S01]  /*7c50*/  F2FP.SATFINITE.E4M3.F32.PACK_AB_MERGE_C R114, R49, R48, R114 ;  /* 0x000000303172723e */ /* 0x000fe20004807072 */
[----:B------:R-:W-:Y:S02]  /*7c60*/  HADD2.F32 R78, -RZ, R78.H1_H1 ;  /* 0x3000004eff4e7230 */ /* 0x000fe40000004100 */
[----:B------:R-:W-:Y:S01]  /*7c70*/  FFMA R54, R21, UR39, R54 ;  /* 0x0000002715367c23 */ /* 0x000fe20008000036 */
[C---:B------:R-:W-:Y:S01]  /*7c80*/  FMUL R55, R58.reuse, R55 ;  /* 0x000000373a377220 */ /* 0x040fe20000400000 */
[--C-:B------:R-:W-:Y:S02]  /*7c90*/  HADD2.F32 R63, -RZ, R64.reuse.H0_H0 ;  /* 0x20000040ff3f7230 */ /* 0x100fe40000004100 */
[----:B------:R-:W-:Y:S01]  /*7ca0*/  FMUL R42, R58, R42 ;  /* 0x0000002a3a2a7220 */ /* 0x000fe20000400000 */
[----:B------:R-:W-:Y:S02]  /*7cb0*/  HADD2.F32 R64, -RZ, R64.H1_H1 ;  /* 0x30000040ff407230 */ /* 0x000fe40000004100 */
[----:B------:R-:W-:Y:S01]  /*7cc0*/  FFMA R55, R20, UR39, R55 ;  /* 0x0000002714377c23 */ /* 0x000fe20008000037 */
[-C--:B------:R-:W-:Y:S01]  /*7cd0*/  F2FP.F16.E4M3.UNPACK_B R82, R81.reuse ;  /* 0x00000051ff52723e */ /* 0x080fe200020006ff */
[----:B------:R-:W-:Y:S01]  /*7ce0*/  FFMA R40, R61, UR39, R40 ;  /* 0x000000273d287c23 */ /* 0x000fe20008000028 */
[----:B------:R-:W-:Y:S01]  /*7cf0*/  FFMA R41, R62, UR39, R41 ;  /* 0x000000273e297c23 */ /* 0x000fe20008000029 */
[----:B------:R-:W-:Y:S01]  /*7d00*/  F2FP.F16.E4M3.UNPACK_B R84, R81.H1 ;  /* 0x00000051ff54723e */ /* 0x000fe200030006ff */
[----:B------:R-:W-:Y:S01]  /*7d10*/  FFMA R42, R63, UR39, R42 ;  /* 0x000000273f2a7c23 */ /* 0x000fe2000800002a */
[----:B------:R-:W-:Y:S01]  /*7d20*/  F2FP.SATFINITE.E4M3.F32.PACK_AB_MERGE_C R115, R55, R54, RZ ;  /* 0x000000363773723e */ /* 0x000fe200048070ff */
[----:B------:R-:W-:Y:S02]  /*7d30*/  HADD2.F32 R81, -RZ, R82.H0_H0 ;  /* 0x20000052ff517230 */ /* 0x000fe40000004100 */
[----:B------:R-:W-:Y:S01]  /*7d40*/  FMUL R43, R58, R43 ;  /* 0x0000002b3a2b7220 */ /* 0x000fe20000400000 */
[----:B------:R-:W-:Y:S01]  /*7d50*/  HADD2.F32 R67, -RZ, R68.H0_H0 ;  /* 0x20000044ff437230 */ /* 0x000fe20000004100 */
[----:B------:R-:W-:Y:S01]  /*7d60*/  F2FP.SATFINITE.E4M3.F32.PACK_AB_MERGE_C R115, R53, R52, R115 ;  /* 0x000000343573723e */ /* 0x000fe20004807073 */
[----:B------:R-:W-:Y:S02]  /*7d70*/  HADD2.F32 R82, -RZ, R82.H1_H1 ;  /* 0x30000052ff527230 */ /* 0x000fe40000004100 */
[----:B------:R-:W-:Y:S01]  /*7d80*/  FFMA R43, R64, UR39, R43 ;  /* 0x00000027402b7c23 */ /* 0x000fe2000800002b */
[----:B------:R-:W-:Y:S01]  /*7d90*/  FFMA R44, R65, UR39, R44 ;  /* 0x00000027412c7c23 */ /* 0x000fe2000800002c */
[----:B------:R-:W-:Y:S01]  /*7da0*/  FMUL R46, R58, R46 ;  /* 0x0000002e3a2e7220 */ /* 0x000fe20000400000 */
[----:B------:R1:W-:Y:S01]  /*7db0*/  STS.64 [R105+UR44+0x1800], R114 ;  /* 0x0018007269007988 */ /* 0x0003e20008000a2c */
[----:B------:R-:W-:Y:S02]  /*7dc0*/  HADD2.F32 R68, -RZ, R68.H1_H1 ;  /* 0x30000044ff447230 */ /* 0x000fe40000004100 */
[----:B------:R-:W-:Y:S01]  /*7dd0*/  FFMA R45, R66, UR39, R45 ;  /* 0x00000027422d7c23 */ /* 0x000fe2000800002d */
[----:B------:R-:W-:Y:S01]  /*7de0*/  F2FP.F16.E4M3.UNPACK_B R86, R88 ;  /* 0x00000058ff56723e */ /* 0x000fe200020006ff */
[----:B------:R-:W-:Y:S01]  /*7df0*/  FFMA R46, R67, UR39, R46 ;  /* 0x00000027432e7c23 */ /* 0x000fe2000800002e */
[----:B------:R-:W-:Y:S01]  /*7e00*/  F2FP.SATFINITE.E4M3.F32.PACK_AB_MERGE_C R116, R43, R42, RZ ;  /* 0x0000002a2b74723e */ /* 0x000fe200048070ff */
[C---:B------:R-:W-:Y:S01]  /*7e10*/  FMUL R47, R58.reuse, R47 ;  /* 0x0000002f3a2f7220 */ /* 0x040fe20000400000 */
[--C-:B------:R-:W-:Y:S02]  /*7e20*/  HADD2.F32 R71, -RZ, R72.reuse.H0_H0 ;  /* 0x20000048ff477230 */ /* 0x100fe40000004100 */
[----:B------:R-:W-:Y:S01]  /*7e30*/  FMUL R34, R58, R34 ;  /* 0x000000223a227220 */ /* 0x000fe20000400000 */
[----:B------:R-:W-:Y:S01]  /*7e40*/  HADD2.F32 R72, -RZ, R72.H1_H1 ;  /* 0x30000048ff487230 */ /* 0x000fe20000004100 */
[----:B------:R-:W-:Y:S01]  /*7e50*/  F2FP.SATFINITE.E4M3.F32.PACK_AB_MERGE_C R116, R41, R40, R116 ;  /* 0x000000282974723e */ /* 0x000fe20004807074 */
[----:B------:R-:W-:Y:S01]  /*7e60*/  FFMA R47, R68, UR39, R47 ;  /* 0x00000027442f7c23 */ /* 0x000fe2000800002f */
[----:B------:R-:W-:Y:S01]  /*7e70*/  FMUL R35, R58, R35 ;  /* 0x000000233a237220 */ /* 0x000fe20000400000 */
[----:B------:R-:W-:Y:S01]  /*7e80*/  FFMA R32, R69, UR39, R32 ;  /* 0x0000002745207c23 */ /* 0x000fe20008000020 */
[----:B------:R-:W-:Y:S01]  /*7e90*/  FFMA R33, R70, UR39, R33 ;  /* 0x0000002746217c23 */ /* 0x000fe20008000021 */
[--C-:B------:R-:W-:Y:S02]  /*7ea0*/  HADD2.F32 R75, -RZ, R76.reuse.H0_H0 ;  /* 0x2000004cff4b7230 */ /* 0x100fe40000004100 */
[----:B------:R-:W-:Y:S01]  /*7eb0*/  FFMA R34, R71, UR39, R34 ;  /* 0x0000002747227c23 */ /* 0x000fe20008000022 */
[----:B------:R-:W-:Y:S01]  /*7ec0*/  FMUL R38, R58, R38 ;  /* 0x000000263a267220 */ /* 0x000fe20000400000 */
[----:B------:R-:W-:Y:S02]  /*7ed0*/  HADD2.F32 R76, -RZ, R76.H1_H1 ;  /* 0x3000004cff4c7230 */ /* 0x000fe40000004100 */
        /* <DEDUP_REMOVED lines=11> */
[----:B------:R-:W-:Y:S01]  /*7f90*/  F2FP.F16.E4M3.UNPACK_B R88, R88.H1 ;  /* 0x00000058ff58723e */ /* 0x000fe200030006ff */
[----:B------:R-:W-:Y:S01]  /*7fa0*/  FFMA R25, R78, UR39, R25 ;  /* 0x000000274e197c23 */ /* 0x000fe20008000019 */
[--C-:B------:R-:W-:Y:S02]  /*7fb0*/  HADD2.F32 R83, -RZ, R84.reuse.H0_H0 ;  /* 0x20000054ff537230 */ /* 0x100fe40000004100 */
[----:B------:R-:W-:Y:S01]  /*7fc0*/  FFMA R26, R79, UR39, R26 ;  /* 0x000000274f1a7c23 */ /* 0x000fe2000800001a */
[----:B------:R-:W-:Y:S01]  /*7fd0*/  FMUL R30, R58, R30 ;  /* 0x0000001e3a1e7220 */ /* 0x000fe20000400000 */
[----:B------:R-:W-:Y:S01]  /*7fe0*/  HADD2.F32 R84, -RZ, R84.H1_H1 ;  /* 0x30000054ff547230 */ /* 0x000fe20000004100 */
[----:B------:R-:W-:Y:S01]  /*7ff0*/  F2FP.F16.E4M3.UNPACK_B R90, R89 ;  /* 0x00000059ff5a723e */ /* 0x000fe200020006ff */
[--C-:B------:R-:W-:Y:S02]  /*8000*/  HADD2.F32 R85, -RZ, R86.reuse.H0_H0 ;  /* 0x20000056ff557230 */ /* 0x100fe40000004100 */
[----:B------:R-:W-:Y:S01]  /*8010*/  FFMA R27, R80, UR39, R27 ;  /* 0x00000027501b7c23 */ /* 0x000fe2000800001b */
[----:B------:R-:W-:Y:S01]  /*8020*/  FMUL R31, R58, R31 ;  /* 0x0000001f3a1f7220 */ /* 0x000fe20000400000 */
[----:B------:R-:W-:Y:S01]  /*8030*/  FFMA R28, R81, UR39, R28 ;  /* 0x00000027511c7c23 */ /* 0x000fe2000800001c */
[----:B------:R-:W-:Y:S01]  /*8040*/  HADD2.F32 R86, -RZ, R86.H1_H1 ;  /* 0x30000056ff567230 */ /* 0x000fe20000004100 */
[----:B------:R-:W-:Y:S01]  /*8050*/  F2FP.F16.E4M3.UNPACK_B R89, R89.H1 ;  /* 0x00000059ff59723e */ /* 0x000fe200030006ff */
[----:B------:R-:W-:Y:S01]  /*8060*/  FFMA R29, R82, UR39, R29 ;  /* 0x00000027521d7c23 */ /* 0x000fe2000800001d */
[--C-:B------:R-:W-:Y:S02]  /*8070*/  HADD2.F32 R87, -RZ, R88.reuse.H0_H0 ;  /* 0x20000058ff577230 */ /* 0x100fe40000004100 */
[----:B------:R-:W-:Y:S01]  /*8080*/  FFMA R30, R83, UR39, R30 ;  /* 0x00000027531e7c23 */ /* 0x000fe2000800001e */
[----:B------:R-:W-:Y:S02]  /*8090*/  HADD2.F32 R88, -RZ, R88.H1_H1 ;  /* 0x30000058ff587230 */ /* 0x000fe40000004100 */
[----:B------:R-:W-:Y:S01]  /*80a0*/  FMUL R6, R58, R6 ;  /* 0x000000063a067220 */ /* 0x000fe20000400000 */
[--C-:B------:R-:W-:Y:S02]  /*80b0*/  HADD2.F32 R3, -RZ, R90.reuse.H0_H0 ;  /* 0x2000005aff037230 */ /* 0x100fe40000004100 */
[----:B------:R-:W-:Y:S01]  /*80c0*/  FFMA R31, R84, UR39, R31 ;  /* 0x00000027541f7c23 */ /* 0x000fe2000800001f */
[----:B------:R-:W-:Y:S01]  /*80d0*/  FMUL R7, R58, R7 ;  /* 0x000000073a077220 */ /* 0x000fe20000400000 */
[----:B------:R-:W-:Y:S01]  /*80e0*/  FFMA R4, R85, UR39, R4 ;  /* 0x0000002755047c23 */ /* 0x000fe20008000004 */
[----:B------:R-:W-:Y:S02]  /*80f0*/  HADD2.F32 R0, -RZ, R90.H1_H1 ;  /* 0x3000005aff007230 */ /* 0x000fe40000004100 */
[----:B------:R-:W-:Y:S01]  /*8100*/  FFMA R5, R86, UR39, R5 ;  /* 0x0000002756057c23 */ /* 0x000fe20008000005 */
[--C-:B------:R-:W-:Y:S02]  /*8110*/  HADD2.F32 R13, -RZ, R89.reuse.H0_H0 ;  /* 0x20000059ff0d7230 */ /* 0x100fe40000004100 */
[----:B------:R-:W-:Y:S01]  /*8120*/  FFMA R6, R87, UR39, R6 ;  /* 0x0000002757067c23 */ /* 0x000fe20008000006 */
[----:B------:R-:W-:Y:S02]  /*8130*/  HADD2.F32 R12, -RZ, R89.H1_H1 ;  /* 0x30000059ff0c7230 */ /* 0x000fe40000004100 */
[----:B------:R-:W-:Y:S01]  /*8140*/  FMUL R10, R58, R10 ;  /* 0x0000000a3a0a7220 */ /* 0x000fe20000400000 */
[----:B------:R-:W-:Y:S01]  /*8150*/  FFMA R7, R88, UR39, R7 ;  /* 0x0000002758077c23 */ /* 0x000fe20008000007 */
[----:B------:R-:W-:Y:S01]  /*8160*/  FMUL R11, R58, R11 ;  /* 0x0000000b3a0b7220 */ /* 0x000fe20000400000 */
[----:B------:R-:W-:Y:S01]  /*8170*/  FFMA R8, R3, UR39, R8 ;  /* 0x0000002703087c23 */ /* 0x000fe20008000008 */
[----:B------:R-:W-:Y:S01]  /*8180*/  FFMA R9, R0, UR39, R9 ;  /* 0x0000002700097c23 */ /* 0x000fe20008000009 */
[----:B------:R-:W-:Y:S01]  /*8190*/  FFMA R10, R13, UR39, R10 ;  /* 0x000000270d0a7c23 */ /* 0x000fe2000800000a */
[----:B------:R-:W-:Y:S01]  /*81a0*/  FFMA R11, R12, UR39, R11 ;  /* 0x000000270c0b7c23 */ /* 0x000fe2000800000b */
[----:B------:R-:W-:Y:S01]  /*81b0*/  F2FP.SATFINITE.E4M3.F32.PACK_AB_MERGE_C R117, R47, R46, RZ ;  /* 0x0000002e2f75723e */ /* 0x000fe200048070ff */
[----:B------:R-:W-:Y:S01]  /*81c0*/  UIADD3 UR24, UPT, UPT, UR38, 0x1, URZ ;  /* 0x0000000126187890 */ /* 0x000fe2000fffe0ff */
[----:B------:R-:W-:Y:S01]  /*81d0*/  F2FP.SATFINITE.E4M3.F32.PACK_AB_MERGE_C R118, R35, R34, RZ ;  /* 0x000000222376723e */ /* 0x000fe200048070ff */
[----:B------:R-:W-:Y:S01]  /*81e0*/  BSSY.RECONVERGENT B0, `(.L_x_135) ;  /* 0x0000038000007945 */ /* 0x000fe20003800200 */
[----:B------:R-:W-:Y:S02]  /*81f0*/  F2FP.SATFINITE.E4M3.F32.PACK_AB_MERGE_C R119, R39, R38, RZ ;  /* 0x000000262777723e */ /* 0x000fe400048070ff */
[----:B------:R-:W-:Y:S02]  /*8200*/  F2FP.SATFINITE.E4M3.F32.PACK_AB_MERGE_C R120, R27, R26, RZ ;  /* 0x0000001a1b78723e */ /* 0x000fe400048070ff */
[----:B------:R-:W-:Y:S02]  /*8210*/  F2FP.SATFINITE.E4M3.F32.PACK_AB_MERGE_C R121, R31, R30, RZ ;  /* 0x0000001e1f79723e */ /* 0x000fe400048070ff */
[----:B------:R-:W-:Y:S02]  /*8220*/  F2FP.SATFINITE.E4M3.F32.PACK_AB_MERGE_C R122, R7, R6, RZ ;  /* 0x00000006077a723e */ /* 0x000fe400048070ff */
[----:B------:R-:W-:Y:S02]  /*8230*/  F2FP.SATFINITE.E4M3.F32.PACK_AB_MERGE_C R123, R11, R10, RZ ;  /* 0x0000000a0b7b723e */ /* 0x000fe400048070ff */
[----:B------:R-:W-:Y:S02]  /*8240*/  F2FP.SATFINITE.E4M3.F32.PACK_AB_MERGE_C R117, R45, R44, R117 ;  /* 0x0000002c2d75723e */ /* 0x000fe40004807075 */
[----:B------:R-:W-:Y:S02]  /*8250*/  F2FP.SATFINITE.E4M3.F32.PACK_AB_MERGE_C R118, R33, R32, R118 ;  /* 0x000000202176723e */ /* 0x000fe40004807076 */
[----:B------:R-:W-:Y:S01]  /*8260*/  F2FP.SATFINITE.E4M3.F32.PACK_AB_MERGE_C R119, R37, R36, R119 ;  /* 0x000000242577723e */ /* 0x000fe20004807077 */
[----:B------:R1:W-:Y:S01]  /*8270*/  STS.64 [R105+UR44+0x1c00], R116 ;  /* 0x001c007469007988 */ /* 0x0003e20008000a2c */
[----:B------:R-:W-:Y:S02]  /*8280*/  F2FP.SATFINITE.E4M3.F32.PACK_AB_MERGE_C R120, R25, R24, R120 ;  /* 0x000000181978723e */ /* 0x000fe40004807078 */
[----:B------:R-:W-:Y:S02]  /*8290*/  F2FP.SATFINITE.E4M3.F32.PACK_AB_MERGE_C R121, R29, R28, R121 ;  /* 0x0000001c1d79723e */ /* 0x000fe40004807079 */
[----:B------:R-:W-:Y:S01]  /*82a0*/  F2FP.SATFINITE.E4M3.F32.PACK_AB_MERGE_C R122, R5, R4, R122 ;  /* 0x00000004057a723e */ /* 0x000fe2000480707a */
[----:B------:R1:W-:Y:S01]  /*82b0*/  STS.64 [R105+UR44+0x2000], R118 ;  /* 0x0020007669007988 */ /* 0x0003e20008000a2c */
[----:B------:R-:W-:Y:S05]  /*82c0*/  F2FP.SATFINITE.E4M3.F32.PACK_AB_MERGE_C R123, R9, R8, R123 ;  /* 0x00000008097b723e */ /* 0x000fea000480707b */
[----:B------:R1:W-:Y:S06]  /*82d0*/  STS.64 [R105+UR44+0x2400], R120 ;  /* 0x0024007869007988 */ /* 0x0003ec0008000a2c */
[----:B------:R1:W-:Y:S01]  /*82e0*/  STS.64 [R105+UR44+0x2800], R122 ;  /* 0x0028007a69007988 */ /* 0x0003e20008000a2c */
[----:B------:R-:W-:Y:S01]  /*82f0*/  @!PT LDS RZ, [RZ] ;  /* 0x00000000fffff984 */ /* 0x000fe20000000800 */
[----:B------:R-:W-:Y:S01]  /*8300*/  @!PT LDS RZ, [RZ] ;  /* 0x00000000fffff984 */ /* 0x000fe20000000800 */
[----:B------:R-:W-:Y:S01]  /*8310*/  @!PT LDS RZ, [RZ] ;  /* 0x00000000fffff984 */ /* 0x000fe20000000800 */
[----:B------:R-:W-:Y:S01]  /*8320*/  @!PT LDS RZ, [RZ] ;  /* 0x00000000fffff984 */ /* 0x000fe20000000800 */
[----:B------:R3:W-:Y:S06]  /*8330*/  MEMBAR.ALL.CTA ;  /* 0x0000000000007992 */ /* 0x0007ec0000008000 */
[----:B---3--:R-:W3:Y:S02]  /*8340*/  FENCE.VIEW.ASYNC.S ;  /* 0x00000000000073c6 */ /* 0x008ee40000000000 */
[----:B---3--:R-:W-:Y:S06]  /*8350*/  BAR.SYNC.DEFER_BLOCKING 0x1, 0x80 ;  /* 0x0042000000007b1d */ /* 0x008fec0000010000 */
[----:B------:R-:W-:Y:S05]  /*8360*/  @P0 BRA `(.L_x_136) ;  /* 0x00000000007c0947 */ /* 0x000fea0003800000 */
[----:B------:R-:W-:Y:S01]  /*8370*/  R2UR UR13, R99 ;  /* 0x00000000630d72ca */ /* 0x000fe200000e0000 */
[----:B------:R-:W-:Y:S01]  /*8380*/  UIADD3 UR26, UP0, UPT, UR48, 0x680, URZ ;  /* 0x00000680301a7890 */ /* 0x000fe2000ff1e0ff */
[----:B------:R-:W-:Y:S01]  /*8390*/  R2UR UR14, R101 ;  /* 0x00000000650e72ca */ /* 0x000fe200000e0000 */
[----:B------:R-:W-:Y:S02]  /*83a0*/  UIADD3 UR12, UPT, UPT, UR44, 0x1800, URZ ;  /* 0x000018002c0c7890 */ /* 0x000fe4000fffe0ff */
[----:B------:R-:W-:Y:S01]  /*83b0*/  UIADD3.X UR27, UPT, UPT, URZ, UR49, URZ, UP0, !UPT ;  /* 0x00000031ff1b7290 */ /* 0x000fe200087fe4ff */
[----:B------:R-:W-:Y:S01]  /*83c0*/  UMOV UR15, UR36 ;  /* 0x00000024000f7c82 */ /* 0x000fe20008000000 */
[----:B------:R-:W-:Y:S01]  /*83d0*/  UIADD3 UR8, UPT, UPT, UR44, 0x1c00, URZ ;  /* 0x00001c002c087890 */ /* 0x000fe2000fffe0ff */
[----:B------:R-:W-:Y:S01]  /*83e0*/  UMOV UR11, UR36 ;  /* 0x00000024000b7c82 */ /* 0x000fe20008000000 */
[----:B------:R-:W-:Y:S04]  /*83f0*/  UIADD3 UR4, UPT, UPT, UR44, 0x2000, URZ ;  /* 0x000020002c047890 */ /* 0x000fe8000fffe0ff */
[----:B------:R-:W-:Y:S02]  /*8400*/  UIMAD UR13, UR13, 0x50, URZ ;  /* 0x000000500d0d78a4 */ /* 0x000fe4000f8e02ff */
[----:B------:R-:W-:Y:S02]  /*8410*/  USHF.L.U32 UR14, UR14, 0x6, URZ ;  /* 0x000000060e0e7899 */ /* 0x000fe400080006ff */
[----:B------:R-:W-:Y:S02]  /*8420*/  UIADD3 UR9, UPT, UPT, UR13, 0x10, URZ ;  /* 0x000000100d097890 */ /* 0x000fe4000fffe0ff */
[----:B------:R-:W-:Y:S01]  /*8430*/  UIADD3 UR5, UPT, UPT, UR13, 0x20, URZ ;  /* 0x000000200d057890 */ /* 0x000fe2000fffe0ff */
[----:B------:R-:W-:Y:S02]  /*8440*/  UMOV UR7, UR36 ;  /* 0x0000002400077c82 */ /* 0x000fe40008000000 */
[----:B------:R-:W-:Y:S01]  /*8450*/  UMOV UR10, UR14 ;  /* 0x0000000e000a7c82 */ /* 0x000fe20008000000 */
[----:B------:R-:W-:Y:S01]  /*8460*/  UMOV UR6, UR14 ;  /* 0x0000000e00067c82 */ /* 0x000fe20008000000 */
[----:B------:R3:W-:Y:S01]  /*8470*/  UTMASTG.3D [UR12], [UR26] ;  /* 0x0000000c1a0073b5 */ /* 0x0007e20008010000 */
[----:B------:R-:W-:Y:S02]  /*8480*/  UIADD3 UR20, UPT, UPT, UR44, 0x2400, URZ ;  /* 0x000024002c147890 */ /* 0x000fe4000fffe0ff */
[----:B------:R-:W-:Y:S01]  /*8490*/  UIADD3 UR21, UPT, UPT, UR13, 0x30, URZ ;  /* 0x000000300d157890 */ /* 0x000fe2000fffe0ff */
[----:B------:R-:W-:Y:S01]  /*84a0*/  UMOV UR23, UR36 ;  /* 0x0000002400177c82 */ /* 0x000fe20008000000 */
[----:B------:R-:W-:Y:S01]  /*84b0*/  UMOV UR22, UR14 ;  /* 0x0000000e00167c82 */ /* 0x000fe20008000000 */
[----:B------:R-:W-:Y:S01]  /*84c0*/  UIADD3 UR16, UPT, UPT, UR44, 0x2800, URZ ;  /* 0x000028002c107890 */ /* 0x000fe2000fffe0ff */
[----:B------:R3:W-:Y:S01]  /*84d0*/  UTMASTG.3D [UR8], [UR26] ;  /* 0x000000081a0073b5 */ /* 0x0007e20008010000 */
[----:B------:R-:W-:Y:S01]  /*84e0*/  UIADD3 UR17, UPT, UPT, UR13, 0x40, URZ ;  /* 0x000000400d117890 */ /* 0x000fe2000fffe0ff */
[----:B------:R-:W-:Y:S01]  /*84f0*/  UMOV UR19, UR36 ;  /* 0x0000002400137c82 */ /* 0x000fe20008000000 */
[----:B------:R-:W-:Y:S01]  /*8500*/  UMOV UR18, UR14 ;  /* 0x0000000e00127c82 */ /* 0x000fe20008000000 */
[----:B------:R3:W-:Y:S01]  /*8510*/  UTMASTG.3D [UR4], [UR26] ;  /* 0x000000041a0073b5 */ /* 0x0007e20008010000 */
[----:B------:R3:W-:Y:S05]  /*8520*/  UTMASTG.3D [UR20], [UR26] ;  /* 0x000000141a0073b5 */ /* 0x0007ea0008010000 */
[----:B------:R3:W-:Y:S01]  /*8530*/  UTMASTG.3D [UR16], [UR26] ;  /* 0x000000101a0073b5 */ /* 0x0007e20008010000 */
[----:B------:R0:W-:Y:S01]  /*8540*/  UTMACMDFLUSH ;  /* 0x00000000000079b7 */ /* 0x0001e20000000000 */
[----:B---3--:R-:W-:Y:S04]  /*8550*/  DEPBAR.LE SB0, 0x0 ;  /* 0x000080000000791a */ /* 0x008fe80000000000 */
.L_x_136:
[----:B------:R-:W-:Y:S05]  /*8560*/  BSYNC.RECONVERGENT B0 ;  /* 0x0000000000007941 */ /* 0x000fea0003800200 */
.L_x_135:
[----:B------:R-:W-:Y:S01]  /*8570*/  BAR.SYNC.DEFER_BLOCKING 0x1, 0x80 ;  /* 0x0042000000007b1d */ /* 0x000fe20000010000 */
[----:B------:R-:W-:Y:S01]  /*8580*/  ISETP.NE.AND P1, PT, R112, RZ, PT ;  /* 0x000000ff7000720c */ /* 0x000fe20003f25270 */
[----:B------:R-:W-:Y:S01]  /*8590*/  UISETP.NE.AND UP0, UPT, UR24, 0x4, UPT ;  /* 0x000000041800788c */ /* 0x000fe2000bf05270 */
[----:B------:R-:W-:Y:S01]  /*85a0*/  ISETP.NE.AND P0, PT, R113, 0x2, PT ;  /* 0x000000027100780c */ /* 0x000fe20003f05270 */
[----:B------:R-:W-:Y:S02]  /*85b0*/  IMAD.IADD R99, R57, 0x1, R91 ;  /* 0x0000000139637824 */ /* 0x000fe400078e025b */
[----:B------:R-:W-:Y:S01]  /*85c0*/  USEL UR4, URZ, 0x1, UP0 ;  /* 0x00000001ff047887 */ /* 0x000fe20008000000 */
[----:B------:R-:W-:Y:S01]  /*85d0*/  SEL R0, RZ, 0x1, P0 ;  /* 0x00000001ff007807 */ /* 0x000fe20000000000 */
[----:B------:R-:W-:Y:S01]  /*85e0*/  USEL UR38, UR24, URZ, UP0 ;  /* 0x000000ff18267287 */ /* 0x000fe20008000000 */
[----:B------:R-:W-:Y:S01]  /*85f0*/  SEL R113, R113, RZ, P0 ;  /* 0x000000ff71717207 */ /* 0x000fe20000000000 */
[----:B------:R-:W-:Y:S01]  /*8600*/  IMAD.IADD R101, R59, 0x1, R98 ;  /* 0x000000013b657824 */ /* 0x000fe200078e0262 */
[----:B------:R-:W-:Y:S02]  /*8610*/  LOP3.LUT R109, R109, R0, RZ, 0x3c, !PT ;  /* 0x000000006d6d7212 */ /* 0x000fe400078e3cff */
[----:B------:R-:W-:Y:S02]  /*8620*/  LOP3.LUT R110, R110, UR4, RZ, 0x3c, !PT ;  /* 0x000000046e6e7c12 */ /* 0x000fe4000f8e3cff */
[----:B------:R-:W-:Y:S01]  /*8630*/  @P1 R2UR UR36, R107 ;  /* 0x000000006b2412ca */ /* 0x000fe200000e0000 */
[----:B------:R-:W-:Y:S03]  /*8640*/  @!UPT UIADD3 URZ, UPT, UPT, URZ, URZ, URZ ;  /* 0x000000fffffff290 */ /* 0x000fe6000fffe0ff */
[----:B------:R-:W-:Y:S11]  /*8650*/  @P1 BRA `(.L_x_137) ;  /* 0xffffffdc009c1947 */ /* 0x000ff6000383ffff */
[----:B------:R-:W-:Y:S05]  /*8660*/  EXIT ;  /* 0x000000000000794d */ /* 0x000fea0003800000 */
.L_x_20:
[----:B--2---:R2:W1:Y:S02]  /*8670*/  SYNCS.PHASECHK.TRANS64.TRYWAIT P0, [R3+URZ+0x380], R2 ;  /* 0x00038002030075a7 */ /* 0x00446400080011ff */
[----:B-1----:R-:W-:Y:S05]  /*8680*/  @!P0 NANOSLEEP.SYNCS 0x989680 ;  /* 0x009896800000895d */ /* 0x002fea0003900000 */
[----:B------:R-:W1:Y:S02]  /*8690*/  @!P0 SYNCS.PHASECHK.TRANS64 P0, [R3+URZ+0x380], R2 ;  /* 0x00038002030085a7 */ /* 0x000e6400080010ff */
[----:B-1----:R-:W-:Y:S05]  /*86a0*/  @!P0 BRA `(.L_x_20) ;  /* 0xfffffffc00f08947 */ /* 0x002fea000383ffff */
[----:B------:R-:W-:Y:S05]  /*86b0*/  BRA `(.L_x_138) ;  /* 0xffffff9400107947 */ /* 0x000fea000383ffff */
.L_x_23:
[----:B-1----:R-:W-:Y:S07]  /*86c0*/  MOV R2, UR33 ;  /* 0x0000002100027c02 */ /* 0x002fee0008000f00 */
.L_x_139:
[----:B-1----:R1:W2:Y:S02]  /*86d0*/  SYNCS.PHASECHK.TRANS64.TRYWAIT P0, [R2+URZ+0x178], R5 ;  /* 0x00017805020075a7 */ /* 0x0022a400080011ff */
[----:B--2---:R-:W-:Y:S05]  /*86e0*/  @!P0 NANOSLEEP.SYNCS 0x989680 ;  /* 0x009896800000895d */ /* 0x004fea0003900000 */
[----:B------:R-:W2:Y:S02]  /*86f0*/  @!P0 SYNCS.PHASECHK.TRANS64 P0, [R2+URZ+0x178], R5 ;  /* 0x00017805020085a7 */ /* 0x000ea400080010ff */
[----:B--2---:R-:W-:Y:S05]  /*8700*/  @!P0 BRA `(.L_x_139) ;  /* 0xfffffffc00f08947 */ /* 0x004fea000383ffff */
[----:B------:R-:W-:Y:S05]  /*8710*/  BRA `(.L_x_22) ;  /* 0xffffff9400607947 */ /* 0x000fea000383ffff */
.L_x_29:
[----:B-1----:R-:W-:Y:S07]  /*8720*/  MOV R2, UR17 ;  /* 0x0000001100027c02 */ /* 0x002fee0008000f00 */
.L_x_140:
[----:B-1----:R1:W2:Y:S02]  /*8730*/  SYNCS.PHASECHK.TRANS64.TRYWAIT P0, [R2+URZ+0x178], R5 ;  /* 0x00017805020075a7 */ /* 0x0022a400080011ff */
[----:B--2---:R-:W-:Y:S05]  /*8740*/  @!P0 NANOSLEEP.SYNCS 0x989680 ;  /* 0x009896800000895d */ /* 0x004fea0003900000 */
[----:B------:R-:W2:Y:S02]  /*8750*/  @!P0 SYNCS.PHASECHK.TRANS64 P0, [R2+URZ+0x178], R5 ;  /* 0x00017805020085a7 */ /* 0x000ea400080010ff */
[----:B--2---:R-:W-:Y:S05]  /*8760*/  @!P0 BRA `(.L_x_140) ;  /* 0xfffffffc00f08947 */ /* 0x004fea000383ffff */
[----:B------:R-:W-:Y:S05]  /*8770*/  BRA `(.L_x_28) ;  /* 0xffffff9800087947 */ /* 0x000fea000383ffff */
.L_x_33:
[----:B-1----:R1:W2:Y:S02]  /*8780*/  SYNCS.PHASECHK.TRANS64.TRYWAIT P0, [R2+URZ+0x310], R3 ;  /* 0x00031003020075a7 */ /* 0x0022a400080011ff */
[----:B--2---:R-:W-:Y:S05]  /*8790*/  @!P0 NANOSLEEP.SYNCS 0x989680 ;  /* 0x009896800000895d */ /* 0x004fea0003900000 */
[----:B------:R-:W2:Y:S02]  /*87a0*/  @!P0 SYNCS.PHASECHK.TRANS64 P0, [R2+URZ+0x310], R3 ;  /* 0x00031003020085a7 */ /* 0x000ea400080010ff */
[----:B--2---:R-:W-:Y:S05]  /*87b0*/  @!P0 BRA `(.L_x_33) ;  /* 0xfffffffc00f08947 */ /* 0x004fea000383ffff */
[----:B------:R-:W-:Y:S05]  /*87c0*/  BRA `(.L_x_141) ;  /* 0xffffff9800987947 */ /* 0x000fea000383ffff */
.L_x_37:
[----:B----4-:R-:W-:-:S07]  /*87d0*/  MOV R0, UR5 ;  /* 0x0000000500007c02 */ /* 0x010fce0008000f00 */
.L_x_142:
[----:B-1----:R1:W2:Y:S02]  /*87e0*/  SYNCS.PHASECHK.TRANS64.TRYWAIT P0, [R0+URZ], R3 ;  /* 0x00000003000075a7 */ /* 0x0022a400080011ff */
[----:B--2---:R-:W-:Y:S05]  /*87f0*/  @!P0 NANOSLEEP.SYNCS 0x989680 ;  /* 0x009896800000895d */ /* 0x004fea0003900000 */
[----:B------:R-:W2:Y:S02]  /*8800*/  @!P0 SYNCS.PHASECHK.TRANS64 P0, [R0+URZ], R3 ;  /* 0x00000003000085a7 */ /* 0x000ea400080010ff */
[----:B--2---:R-:W-:Y:S05]  /*8810*/  @!P0 BRA `(.L_x_142) ;  /* 0xfffffffc00f08947 */ /* 0x004fea000383ffff */
[----:B------:R-:W-:Y:S05]  /*8820*/  BRA `(.L_x_143) ;  /* 0xffffffa000087947 */ /* 0x000fea000383ffff */
.L_x_38:
[----:B----4-:R-:W-:-:S07]  /*8830*/  MOV R0, UR5 ;  /* 0x0000000500007c02 */ /* 0x010fce0008000f00 */
.L_x_144:
[----:B-1----:R1:W2:Y:S02]  /*8840*/  SYNCS.PHASECHK.TRANS64.TRYWAIT P0, [R0+URZ], R3 ;  /* 0x00000003000075a7 */ /* 0x0022a400080011ff */
[----:B--2---:R-:W-:Y:S05]  /*8850*/  @!P0 NANOSLEEP.SYNCS 0x989680 ;  /* 0x009896800000895d */ /* 0x004fea0003900000 */
[----:B------:R-:W2:Y:S02]  /*8860*/  @!P0 SYNCS.PHASECHK.TRANS64 P0, [R0+URZ], R3 ;  /* 0x00000003000085a7 */ /* 0x000ea400080010ff */
[----:B--2---:R-:W-:Y:S05]  /*8870*/  @!P0 BRA `(.L_x_144) ;  /* 0xfffffffc00f08947 */ /* 0x004fea000383ffff */
[----:B------:R-:W-:Y:S05]  /*8880*/  BRA `(.L_x_145) ;  /* 0xffffffa000147947 */ /* 0x000fea000383ffff */
.L_x_39:
[----:B----4-:R-:W-:-:S07]  /*8890*/  MOV R0, UR5 ;  /* 0x0000000500007c02 */ /* 0x010fce0008000f00 */
.L_x_146:
[----:B-1----:R1:W2:Y:S02]  /*88a0*/  SYNCS.PHASECHK.TRANS64.TRYWAIT P0, [R0+URZ], R3 ;  /* 0x00000003000075a7 */ /* 0x0022a400080011ff */
[----:B--2---:R-:W-:Y:S05]  /*88b0*/  @!P0 NANOSLEEP.SYNCS 0x989680 ;  /* 0x009896800000895d */ /* 0x004fea0003900000 */
[----:B------:R-:W2:Y:S02]  /*88c0*/  @!P0 SYNCS.PHASECHK.TRANS64 P0, [R0+URZ], R3 ;  /* 0x00000003000085a7 */ /* 0x000ea400080010ff */
[----:B--2---:R-:W-:Y:S05]  /*88d0*/  @!P0 BRA `(.L_x_146) ;  /* 0xfffffffc00f08947 */ /* 0x004fea000383ffff */
[----:B------:R-:W-:Y:S05]  /*88e0*/  BRA `(.L_x_147) ;  /* 0xffffffa000207947 */ /* 0x000fea000383ffff */
.L_x_40:
[----:B----4-:R-:W-:-:S07]  /*88f0*/  MOV R0, UR5 ;  /* 0x0000000500007c02 */ /* 0x010fce0008000f00 */
.L_x_148:
[----:B-1----:R1:W2:Y:S02]  /*8900*/  SYNCS.PHASECHK.TRANS64.TRYWAIT P0, [R0+URZ], R3 ;  /* 0x00000003000075a7 */ /* 0x0022a400080011ff */
[----:B--2---:R-:W-:Y:S05]  /*8910*/  @!P0 NANOSLEEP.SYNCS 0x989680 ;  /* 0x009896800000895d */ /* 0x004fea0003900000 */
[----:B------:R-:W2:Y:S02]  /*8920*/  @!P0 SYNCS.PHASECHK.TRANS64 P0, [R0+URZ], R3 ;  /* 0x00000003000085a7 */ /* 0x000ea400080010ff */
[----:B--2---:R-:W-:Y:S05]  /*8930*/  @!P0 BRA `(.L_x_148) ;  /* 0xfffffffc00f08947 */ /* 0x004fea000383ffff */
[----:B------:R-:W-:Y:S05]  /*8940*/  BRA `(.L_x_149) ;  /* 0xffffffa0002c7947 */ /* 0x000fea000383ffff */
.L_x_41:
[----:B----4-:R-:W-:-:S07]  /*8950*/  MOV R0, UR5 ;  /* 0x0000000500007c02 */ /* 0x010fce0008000f00 */
.L_x_150:
[----:B-1----:R1:W2:Y:S02]  /*8960*/  SYNCS.PHASECHK.TRANS64.TRYWAIT P0, [R0+URZ], R3 ;  /* 0x00000003000075a7 */ /* 0x0022a400080011ff */
[----:B--2---:R-:W-:Y:S05]  /*8970*/  @!P0 NANOSLEEP.SYNCS 0x989680 ;  /* 0x009896800000895d */ /* 0x004fea0003900000 */
[----:B------:R-:W2:Y:S02]  /*8980*/  @!P0 SYNCS.PHASECHK.TRANS64 P0, [R0+URZ], R3 ;  /* 0x00000003000085a7 */ /* 0x000ea400080010ff */
[----:B--2---:R-:W-:Y:S05]  /*8990*/  @!P0 BRA `(.L_x_150) ;  /* 0xfffffffc00f08947 */ /* 0x004fea000383ffff */
[----:B------:R-:W-:Y:S05]  /*89a0*/  BRA `(.L_x_151) ;  /* 0xffffffa000387947 */ /* 0x000fea000383ffff */
.L_x_42:
[----:B----4-:R-:W-:-:S07]  /*89b0*/  MOV R0, UR5 ;  /* 0x0000000500007c02 */ /* 0x010fce0008000f00 */
.L_x_152:
[----:B-1----:R1:W2:Y:S02]  /*89c0*/  SYNCS.PHASECHK.TRANS64.TRYWAIT P0, [R0+URZ], R3 ;  /* 0x00000003000075a7 */ /* 0x0022a400080011ff */
[----:B--2---:R-:W-:Y:S05]  /*89d0*/  @!P0 NANOSLEEP.SYNCS 0x989680 ;  /* 0x009896800000895d */ /* 0x004fea0003900000 */
[----:B------:R-:W2:Y:S02]  /*89e0*/  @!P0 SYNCS.PHASECHK.TRANS64 P0, [R0+URZ], R3 ;  /* 0x00000003000085a7 */ /* 0x000ea400080010ff */
[----:B--2---:R-:W-:Y:S05]  /*89f0*/  @!P0 BRA `(.L_x_152) ;  /* 0xfffffffc00f08947 */ /* 0x004fea000383ffff */
[----:B------:R-:W-:Y:S05]  /*8a00*/  BRA `(.L_x_153) ;  /* 0xffffffa000447947 */ /* 0x000fea000383ffff */
.L_x_43:
[----:B----4-:R-:W-:-:S07]  /*8a10*/  MOV R0, UR5 ;  /* 0x0000000500007c02 */ /* 0x010fce0008000f00 */
.L_x_154:
[----:B-1----:R1:W2:Y:S02]  /*8a20*/  SYNCS.PHASECHK.TRANS64.TRYWAIT P0, [R0+URZ], R3 ;  /* 0x00000003000075a7 */ /* 0x0022a400080011ff */
[----:B--2---:R-:W-:Y:S05]  /*8a30*/  @!P0 NANOSLEEP.SYNCS 0x989680 ;  /* 0x009896800000895d */ /* 0x004fea0003900000 */
[----:B------:R-:W2:Y:S02]  /*8a40*/  @!P0 SYNCS.PHASECHK.TRANS64 P0, [R0+URZ], R3 ;  /* 0x00000003000085a7 */ /* 0x000ea400080010ff */
[----:B--2---:R-:W-:Y:S05]  /*8a50*/  @!P0 BRA `(.L_x_154) ;  /* 0xfffffffc00f08947 */ /* 0x004fea000383ffff */
[----:B------:R-:W-:Y:S05]  /*8a60*/  BRA `(.L_x_155) ;  /* 0xffffffa000507947 */ /* 0x000fea000383ffff */
.L_x_44:
[----:B----4-:R-:W-:-:S07]  /*8a70*/  MOV R0, UR5 ;  /* 0x0000000500007c02 */ /* 0x010fce0008000f00 */
.L_x_156:
[----:B-1----:R1:W2:Y:S02]  /*8a80*/  SYNCS.PHASECHK.TRANS64.TRYWAIT P0, [R0+URZ], R3 ;  /* 0x00000003000075a7 */ /* 0x0022a400080011ff */
[----:B--2---:R-:W-:Y:S05]  /*8a90*/  @!P0 NANOSLEEP.SYNCS 0x989680 ;  /* 0x009896800000895d */ /* 0x004fea0003900000 */
[----:B------:R-:W2:Y:S02]  /*8aa0*/  @!P0 SYNCS.PHASECHK.TRANS64 P0, [R0+URZ], R3 ;  /* 0x00000003000085a7 */ /* 0x000ea400080010ff */
[----:B--2---:R-:W-:Y:S05]  /*8ab0*/  @!P0 BRA `(.L_x_156) ;  /* 0xfffffffc00f08947 */ /* 0x004fea000383ffff */
[----:B------:R-:W-:Y:S05]  /*8ac0*/  BRA `(.L_x_157) ;  /* 0xffffffa0005c7947 */ /* 0x000fea000383ffff */
.L_x_45:
[----:B----4-:R-:W-:-:S07]  /*8ad0*/  MOV R0, UR5 ;  /* 0x0000000500007c02 */ /* 0x010fce0008000f00 */
.L_x_158:
[----:B-1----:R1:W2:Y:S02]  /*8ae0*/  SYNCS.PHASECHK.TRANS64.TRYWAIT P0, [R0+URZ], R3 ;  /* 0x00000003000075a7 */ /* 0x0022a400080011ff */
[----:B--2---:R-:W-:Y:S05]  /*8af0*/  @!P0 NANOSLEEP.SYNCS 0x989680 ;  /* 0x009896800000895d */ /* 0x004fea0003900000 */
[----:B------:R-:W2:Y:S02]  /*8b00*/  @!P0 SYNCS.PHASECHK.TRANS64 P0, [R0+URZ], R3 ;  /* 0x00000003000085a7 */ /* 0x000ea400080010ff */
[----:B--2---:R-:W-:Y:S05]  /*8b10*/  @!P0 BRA `(.L_x_158) ;  /* 0xfffffffc00f08947 */ /* 0x004fea000383ffff */
[----:B------:R-:W-:Y:S05]  /*8b20*/  BRA `(.L_x_159) ;  /* 0xffffffa000687947 */ /* 0x000fea000383ffff */
.L_x_46:
[----:B----4-:R-:W-:-:S07]  /*8b30*/  MOV R0, UR5 ;  /* 0x0000000500007c02 */ /* 0x010fce0008000f00 */
.L_x_160:
[----:B-1----:R1:W2:Y:S02]  /*8b40*/  SYNCS.PHASECHK.TRANS64.TRYWAIT P0, [R0+URZ], R3 ;  /* 0x00000003000075a7 */ /* 0x0022a400080011ff */
[----:B--2---:R-:W-:Y:S05]  /*8b50*/  @!P0 NANOSLEEP.SYNCS 0x989680 ;  /* 0x009896800000895d */ /* 0x004fea0003900000 */
[----:B------:R-:W2:Y:S02]  /*8b60*/  @!P0 SYNCS.PHASECHK.TRANS64 P0, [R0+URZ], R3 ;  /* 0x00000003000085a7 */ /* 0x000ea400080010ff */
[----:B--2---:R-:W-:Y:S05]  /*8b70*/  @!P0 BRA `(.L_x_160) ;  /* 0xfffffffc00f08947 */ /* 0x004fea000383ffff */
[----:B------:R-:W-:Y:S05]  /*8b80*/  BRA `(.L_x_161) ;  /* 0xffffffa000747947 */ /* 0x000fea000383ffff */
.L_x_47:
[----:B----4-:R-:W-:-:S07]  /*8b90*/  MOV R0, UR5 ;  /* 0x0000000500007c02 */ /* 0x010fce0008000f00 */
.L_x_162:
[----:B-1----:R1:W2:Y:S02]  /*8ba0*/  SYNCS.PHASECHK.TRANS64.TRYWAIT P0, [R0+URZ], R3 ;  /* 0x00000003000075a7 */ /* 0x0022a400080011ff */
[----:B--2---:R-:W-:Y:S05]  /*8bb0*/  @!P0 NANOSLEEP.SYNCS 0x989680 ;  /* 0x009896800000895d */ /* 0x004fea0003900000 */
[----:B------:R-:W2:Y:S02]  /*8bc0*/  @!P0 SYNCS.PHASECHK.TRANS64 P0, [R0+URZ], R3 ;  /* 0x00000003000085a7 */ /* 0x000ea400080010ff */
[----:B--2---:R-:W-:Y:S05]  /*8bd0*/  @!P0 BRA `(.L_x_162) ;  /* 0xfffffffc00f08947 */ /* 0x004fea000383ffff */
[----:B------:R-:W-:Y:S05]  /*8be0*/  BRA `(.L_x_163) ;  /* 0xffffffa000807947 */ /* 0x000fea000383ffff */
.L_x_48:
[----:B----4-:R-:W-:-:S07]  /*8bf0*/  MOV R0, UR5 ;  /* 0x0000000500007c02 */ /* 0x010fce0008000f00 */
.L_x_164:
[----:B-1----:R1:W2:Y:S02]  /*8c00*/  SYNCS.PHASECHK.TRANS64.TRYWAIT P0, [R0+URZ], R3 ;  /* 0x00000003000075a7 */ /* 0x0022a400080011ff */
[----:B--2---:R-:W-:Y:S05]  /*8c10*/  @!P0 NANOSLEEP.SYNCS 0x989680 ;  /* 0x009896800000895d */ /* 0x004fea0003900000 */
[----:B------:R-:W2:Y:S02]  /*8c20*/  @!P0 SYNCS.PHASECHK.TRANS64 P0, [R0+URZ], R3 ;  /* 0x00000003000085a7 */ /* 0x000ea400080010ff */
[----:B--2---:R-:W-:Y:S05]  /*8c30*/  @!P0 BRA `(.L_x_164) ;  /* 0xfffffffc00f08947 */ /* 0x004fea000383ffff */
[----:B------:R-:W-:Y:S05]  /*8c40*/  BRA `(.L_x_165) ;  /* 0xffffffa0008c7947 */ /* 0x000fea000383ffff */
.L_x_49:
[----:B----4-:R-:W-:-:S07]  /*8c50*/  MOV R0, UR5 ;  /* 0x0000000500007c02 */ /* 0x010fce0008000f00 */
.L_x_166:
[----:B-1----:R1:W2:Y:S02]  /*8c60*/  SYNCS.PHASECHK.TRANS64.TRYWAIT P0, [R0+URZ], R3 ;  /* 0x00000003000075a7 */ /* 0x0022a400080011ff */
[----:B--2---:R-:W-:Y:S05]  /*8c70*/  @!P0 NANOSLEEP.SYNCS 0x989680 ;  /* 0x009896800000895d */ /* 0x004fea0003900000 */
[----:B------:R-:W2:Y:S02]  /*8c80*/  @!P0 SYNCS.PHASECHK.TRANS64 P0, [R0+URZ], R3 ;  /* 0x00000003000085a7 */ /* 0x000ea400080010ff */
[----:B--2---:R-:W-:Y:S05]  /*8c90*/  @!P0 BRA `(.L_x_166) ;  /* 0xfffffffc00f08947 */ /* 0x004fea000383ffff */
[----:B------:R-:W-:Y:S05]  /*8ca0*/  BRA `(.L_x_167) ;  /* 0xffffffa000987947 */ /* 0x000fea000383ffff */
.L_x_50:
[----:B----4-:R-:W-:-:S07]  /*8cb0*/  MOV R0, UR5 ;  /* 0x0000000500007c02 */ /* 0x010fce0008000f00 */
.L_x_168:
[----:B-1----:R1:W2:Y:S02]  /*8cc0*/  SYNCS.PHASECHK.TRANS64.TRYWAIT P0, [R0+URZ], R3 ;  /* 0x00000003000075a7 */ /* 0x0022a400080011ff */
[----:B--2---:R-:W-:Y:S05]  /*8cd0*/  @!P0 NANOSLEEP.SYNCS 0x989680 ;  /* 0x009896800000895d */ /* 0x004fea0003900000 */
[----:B------:R-:W2:Y:S02]  /*8ce0*/  @!P0 SYNCS.PHASECHK.TRANS64 P0, [R0+URZ], R3 ;  /* 0x00000003000085a7 */ /* 0x000ea400080010ff */
[----:B--2---:R-:W-:Y:S05]  /*8cf0*/  @!P0 BRA `(.L_x_168) ;  /* 0xfffffffc00f08947 */ /* 0x004fea000383ffff */
[----:B------:R-:W-:Y:S05]  /*8d00*/  BRA `(.L_x_169) ;  /* 0xffffffa000a47947 */ /* 0x000fea000383ffff */
.L_x_51:
[----:B----4-:R-:W-:-:S07]  /*8d10*/  MOV R0, UR5 ;  /* 0x0000000500007c02 */ /* 0x010fce0008000f00 */
.L_x_170:
[----:B-1----:R1:W2:Y:S02]  /*8d20*/  SYNCS.PHASECHK.TRANS64.TRYWAIT P0, [R0+URZ], R3 ;  /* 0x00000003000075a7 */ /* 0x0022a400080011ff */
[----:B--2---:R-:W-:Y:S05]  /*8d30*/  @!P0 NANOSLEEP.SYNCS 0x989680 ;  /* 0x009896800000895d */ /* 0x004fea0003900000 */
[----:B------:R-:W2:Y:S02]  /*8d40*/  @!P0 SYNCS.PHASECHK.TRANS64 P0, [R0+URZ], R3 ;  /* 0x00000003000085a7 */ /* 0x000ea400080010ff */
[----:B--2---:R-:W-:Y:S05]  /*8d50*/  @!P0 BRA `(.L_x_170) ;  /* 0xfffffffc00f08947 */ /* 0x004fea000383ffff */
[----:B------:R-:W-:Y:S05]  /*8d60*/  BRA `(.L_x_171) ;  /* 0xffffffa000b07947 */ /* 0x000fea000383ffff */
.L_x_52:
[----:B----4-:R-:W-:-:S07]  /*8d70*/  MOV R0, UR5 ;  /* 0x0000000500007c02 */ /* 0x010fce0008000f00 */
.L_x_172:
[----:B-1----:R1:W2:Y:S02]  /*8d80*/  SYNCS.PHASECHK.TRANS64.TRYWAIT P0, [R0+URZ], R3 ;  /* 0x00000003000075a7 */ /* 0x0022a400080011ff */
[----:B--2---:R-:W-:Y:S05]  /*8d90*/  @!P0 NANOSLEEP.SYNCS 0x989680 ;  /* 0x009896800000895d */ /* 0x004fea0003900000 */
[----:B------:R-:W2:Y:S02]  /*8da0*/  @!P0 SYNCS.PHASECHK.TRANS64 P0, [R0+URZ], R3 ;  /* 0x00000003000085a7 */ /* 0x000ea400080010ff */
[----:B--2---:R-:W-:Y:S05]  /*8db0*/  @!P0 BRA `(.L_x_172) ;  /* 0xfffffffc00f08947 */ /* 0x004fea000383ffff */
[----:B------:R-:W-:Y:S05]  /*8dc0*/  BRA `(.L_x_173) ;  /* 0xffffffa000bc7947 */ /* 0x000fea000383ffff */
.L_x_53:
[----:B----4-:R-:W-:-:S07]  /*8dd0*/  MOV R0, UR5 ;  /* 0x0000000500007c02 */ /* 0x010fce0008000f00 */
.L_x_174:
[----:B-1----:R1:W2:Y:S02]  /*8de0*/  SYNCS.PHASECHK.TRANS64.TRYWAIT P0, [R0+URZ], R3 ;  /* 0x00000003000075a7 */ /* 0x0022a400080011ff */
[----:B--2---:R-:W-:Y:S05]  /*8df0*/  @!P0 NANOSLEEP.SYNCS 0x989680 ;  /* 0x009896800000895d */ /* 0x004fea0003900000 */
[----:B------:R-:W2:Y:S02]  /*8e00*/  @!P0 SYNCS.PHASECHK.TRANS64 P0, [R0+URZ], R3 ;  /* 0x00000003000085a7 */ /* 0x000ea400080010ff */
[----:B--2---:R-:W-:Y:S05]  /*8e10*/  @!P0 BRA `(.L_x_174) ;  /* 0xfffffffc00f08947 */ /* 0x004fea000383ffff */
[----:B------:R-:W-:Y:S05]  /*8e20*/  BRA `(.L_x_175) ;  /* 0xffffffa000c87947 */ /* 0x000fea000383ffff */
.L_x_54:
[----:B----4-:R-:W-:-:S07]  /*8e30*/  MOV R0, UR5 ;  /* 0x0000000500007c02 */ /* 0x010fce0008000f00 */
.L_x_176:
[----:B-1----:R1:W2:Y:S02]  /*8e40*/  SYNCS.PHASECHK.TRANS64.TRYWAIT P0, [R0+URZ], R3 ;  /* 0x00000003000075a7 */ /* 0x0022a400080011ff */
[----:B--2---:R-:W-:Y:S05]  /*8e50*/  @!P0 NANOSLEEP.SYNCS 0x989680 ;  /* 0x009896800000895d */ /* 0x004fea0003900000 */
[----:B------:R-:W2:Y:S02]  /*8e60*/  @!P0 SYNCS.PHASECHK.TRANS64 P0, [R0+URZ], R3 ;  /* 0x00000003000085a7 */ /* 0x000ea400080010ff */
[----:B--2---:R-:W-:Y:S05]  /*8e70*/  @!P0 BRA `(.L_x_176) ;  /* 0xfffffffc00f08947 */ /* 0x004fea000383ffff */
[----:B------:R-:W-:Y:S05]  /*8e80*/  BRA `(.L_x_177) ;  /* 0xffffffa000d47947 */ /* 0x000fea000383ffff */
.L_x_55:
[----:B----4-:R-:W-:-:S07]  /*8e90*/  MOV R0, UR5 ;  /* 0x0000000500007c02 */ /* 0x010fce0008000f00 */
.L_x_178:
[----:B-1----:R1:W2:Y:S02]  /*8ea0*/  SYNCS.PHASECHK.TRANS64.TRYWAIT P0, [R0+URZ], R3 ;  /* 0x00000003000075a7 */ /* 0x0022a400080011ff */
[----:B--2---:R-:W-:Y:S05]  /*8eb0*/  @!P0 NANOSLEEP.SYNCS 0x989680 ;  /* 0x009896800000895d */ /* 0x004fea0003900000 */
[----:B------:R-:W2:Y:S02]  /*8ec0*/  @!P0 SYNCS.PHASECHK.TRANS64 P0, [R0+URZ], R3 ;  /* 0x00000003000085a7 */ /* 0x000ea400080010ff */
[----:B--2---:R-:W-:Y:S05]  /*8ed0*/  @!P0 BRA `(.L_x_178) ;  /* 0xfffffffc00f08947 */ /* 0x004fea000383ffff */
[----:B------:R-:W-:Y:S05]  /*8ee0*/  BRA `(.L_x_179) ;  /* 0xffffffa000e07947 */ /* 0x000fea000383ffff */
.L_x_56:
[----:B----4-:R-:W-:-:S07]  /*8ef0*/  MOV R0, UR5 ;  /* 0x0000000500007c02 */ /* 0x010fce0008000f00 */
.L_x_180:
[----:B-1----:R1:W2:Y:S02]  /*8f00*/  SYNCS.PHASECHK.TRANS64.TRYWAIT P0, [R0+URZ], R3 ;  /* 0x00000003000075a7 */ /* 0x0022a400080011ff */
[----:B--2---:R-:W-:Y:S05]  /*8f10*/  @!P0 NANOSLEEP.SYNCS 0x989680 ;  /* 0x009896800000895d */ /* 0x004fea0003900000 */
[----:B------:R-:W2:Y:S02]  /*8f20*/  @!P0 SYNCS.PHASECHK.TRANS64 P0, [R0+URZ], R3 ;  /* 0x00000003000085a7 */ /* 0x000ea400080010ff */
[----:B--2---:R-:W-:Y:S05]  /*8f30*/  @!P0 BRA `(.L_x_180) ;  /* 0xfffffffc00f08947 */ /* 0x004fea000383ffff */
[----:B------:R-:W-:Y:S05]  /*8f40*/  BRA `(.L_x_181) ;  /* 0xffffffa000ec7947 */ /* 0x000fea000383ffff */
.L_x_57:
[----:B----4-:R-:W-:-:S07]  /*8f50*/  MOV R0, UR5 ;  /* 0x0000000500007c02 */ /* 0x010fce0008000f00 */
.L_x_182:
[----:B-1----:R1:W2:Y:S02]  /*8f60*/  SYNCS.PHASECHK.TRANS64.TRYWAIT P0, [R0+URZ], R3 ;  /* 0x00000003000075a7 */ /* 0x0022a400080011ff */
[----:B--2---:R-:W-:Y:S05]  /*8f70*/  @!P0 NANOSLEEP.SYNCS 0x989680 ;  /* 0x009896800000895d */ /* 0x004fea0003900000 */
[----:B------:R-:W2:Y:S02]  /*8f80*/  @!P0 SYNCS.PHASECHK.TRANS64 P0, [R0+URZ], R3 ;  /* 0x00000003000085a7 */ /* 0x000ea400080010ff */
[----:B--2---:R-:W-:Y:S05]  /*8f90*/  @!P0 BRA `(.L_x_182) ;  /* 0xfffffffc00f08947 */ /* 0x004fea000383ffff */
[----:B------:R-:W-:Y:S05]  /*8fa0*/  BRA `(.L_x_183) ;  /* 0xffffffa000f87947 */ /* 0x000fea000383ffff */
.L_x_58:
[----:B----4-:R-:W-:-:S07]  /*8fb0*/  MOV R0, UR5 ;  /* 0x0000000500007c02 */ /* 0x010fce0008000f00 */
.L_x_184:
[----:B-1----:R1:W2:Y:S02]  /*8fc0*/  SYNCS.PHASECHK.TRANS64.TRYWAIT P0, [R0+URZ], R3 ;  /* 0x00000003000075a7 */ /* 0x0022a400080011ff */
[----:B--2---:R-:W-:Y:S05]  /*8fd0*/  @!P0 NANOSLEEP.SYNCS 0x989680 ;  /* 0x009896800000895d */ /* 0x004fea0003900000 */
[----:B------:R-:W2:Y:S02]  /*8fe0*/  @!P0 SYNCS.PHASECHK.TRANS64 P0, [R0+URZ], R3 ;  /* 0x00000003000085a7 */ /* 0x000ea400080010ff */
[----:B--2---:R-:W-:Y:S05]  /*8ff0*/  @!P0 BRA `(.L_x_184) ;  /* 0xfffffffc00f08947 */ /* 0x004fea000383ffff */
[----:B------:R-:W-:Y:S05]  /*9000*/  BRA `(.L_x_185) ;  /* 0xffffffa400047947 */ /* 0x000fea000383ffff */
.L_x_59:
[----:B----4-:R-:W-:-:S07]  /*9010*/  MOV R0, UR5 ;  /* 0x0000000500007c02 */ /* 0x010fce0008000f00 */
.L_x_186:
[----:B-1----:R1:W2:Y:S02]  /*9020*/  SYNCS.PHASECHK.TRANS64.TRYWAIT P0, [R0+URZ], R3 ;  /* 0x00000003000075a7 */ /* 0x0022a400080011ff */
[----:B--2---:R-:W-:Y:S05]  /*9030*/  @!P0 NANOSLEEP.SYNCS 0x989680 ;  /* 0x009896800000895d */ /* 0x004fea0003900000 */
[----:B------:R-:W2:Y:S02]  /*9040*/  @!P0 SYNCS.PHASECHK.TRANS64 P0, [R0+URZ], R3 ;  /* 0x00000003000085a7 */ /* 0x000ea400080010ff */
[----:B--2---:R-:W-:Y:S05]  /*9050*/  @!P0 BRA `(.L_x_186) ;  /* 0xfffffffc00f08947 */ /* 0x004fea000383ffff */
[----:B------:R-:W-:Y:S05]  /*9060*/  BRA `(.L_x_187) ;  /* 0xffffffa400107947 */ /* 0x000fea000383ffff */
.L_x_60:
[----:B----4-:R-:W-:-:S07]  /*9070*/  MOV R0, UR5 ;  /* 0x0000000500007c02 */ /* 0x010fce0008000f00 */
.L_x_188:
[----:B-1----:R1:W2:Y:S02]  /*9080*/  SYNCS.PHASECHK.TRANS64.TRYWAIT P0, [R0+URZ], R3 ;  /* 0x00000003000075a7 */ /* 0x0022a400080011ff */
[----:B--2---:R-:W-:Y:S05]  /*9090*/  @!P0 NANOSLEEP.SYNCS 0x989680 ;  /* 0x009896800000895d */ /* 0x004fea0003900000 */
[----:B------:R-:W2:Y:S02]  /*90a0*/  @!P0 SYNCS.PHASECHK.TRANS64 P0, [R0+URZ], R3 ;  /* 0x00000003000085a7 */ /* 0x000ea400080010ff */
[----:B--2---:R-:W-:Y:S05]  /*90b0*/  @!P0 BRA `(.L_x_188) ;  /* 0xfffffffc00f08947 */ /* 0x004fea000383ffff */
[----:B------:R-:W-:Y:S05]  /*90c0*/  BRA `(.L_x_189) ;  /* 0xffffffa4001c7947 */ /* 0x000fea000383ffff */
.L_x_61:
[----:B----4-:R-:W-:-:S07]  /*90d0*/  MOV R0, UR5 ;  /* 0x0000000500007c02 */ /* 0x010fce0008000f00 */
.L_x_190:
[----:B-1----:R1:W2:Y:S02]  /*90e0*/  SYNCS.PHASECHK.TRANS64.TRYWAIT P0, [R0+URZ], R3 ;  /* 0x00000003000075a7 */ /* 0x0022a400080011ff */
[----:B--2---:R-:W-:Y:S05]  /*90f0*/  @!P0 NANOSLEEP.SYNCS 0x989680 ;  /* 0x009896800000895d */ /* 0x004fea0003900000 */
[----:B------:R-:W2:Y:S02]  /*9100*/  @!P0 SYNCS.PHASECHK.TRANS64 P0, [R0+URZ], R3 ;  /* 0x00000003000085a7 */ /* 0x000ea400080010ff */
[----:B--2---:R-:W-:Y:S05]  /*9110*/  @!P0 BRA `(.L_x_190) ;  /* 0xfffffffc00f08947 */ /* 0x004fea000383ffff */
[----:B------:R-:W-:Y:S05]  /*9120*/  BRA `(.L_x_191) ;  /* 0xffffffa400287947 */ /* 0x000fea000383ffff */
.L_x_62:
[----:B----4-:R-:W-:-:S07]  /*9130*/  MOV R0, UR5 ;  /* 0x0000000500007c02 */ /* 0x010fce0008000f00 */
.L_x_192:
[----:B-1----:R1:W2:Y:S02]  /*9140*/  SYNCS.PHASECHK.TRANS64.TRYWAIT P0, [R0+URZ], R3 ;  /* 0x00000003000075a7 */ /* 0x0022a400080011ff */
[----:B--2---:R-:W-:Y:S05]  /*9150*/  @!P0 NANOSLEEP.SYNCS 0x989680 ;  /* 0x009896800000895d */ /* 0x004fea0003900000 */
[----:B------:R-:W2:Y:S02]  /*9160*/  @!P0 SYNCS.PHASECHK.TRANS64 P0, [R0+URZ], R3 ;  /* 0x00000003000085a7 */ /* 0x000ea400080010ff */
[----:B--2---:R-:W-:Y:S05]  /*9170*/  @!P0 BRA `(.L_x_192) ;  /* 0xfffffffc00f08947 */ /* 0x004fea000383ffff */
[----:B------:R-:W-:Y:S05]  /*9180*/  BRA `(.L_x_193) ;  /* 0xffffffa400347947 */ /* 0x000fea000383ffff */
.L_x_63:
[----:B----4-:R-:W-:-:S07]  /*9190*/  MOV R0, UR5 ;  /* 0x0000000500007c02 */ /* 0x010fce0008000f00 */
.L_x_194:
[----:B-1----:R1:W2:Y:S02]  /*91a0*/  SYNCS.PHASECHK.TRANS64.TRYWAIT P0, [R0+URZ], R3 ;  /* 0x00000003000075a7 */ /* 0x0022a400080011ff */
[----:B--2---:R-:W-:Y:S05]  /*91b0*/  @!P0 NANOSLEEP.SYNCS 0x989680 ;  /* 0x009896800000895d */ /* 0x004fea0003900000 */
[----:B------:R-:W2:Y:S02]  /*91c0*/  @!P0 SYNCS.PHASECHK.TRANS64 P0, [R0+URZ], R3 ;  /* 0x00000003000085a7 */ /* 0x000ea400080010ff */
[----:B--2---:R-:W-:Y:S05]  /*91d0*/  @!P0 BRA `(.L_x_194) ;  /* 0xfffffffc00f08947 */ /* 0x004fea000383ffff */
[----:B------:R-:W-:Y:S05]  /*91e0*/  BRA `(.L_x_195) ;  /* 0xffffffa400407947 */ /* 0x000fea000383ffff */
.L_x_64:
[----:B----4-:R-:W-:-:S07]  /*91f0*/  MOV R0, UR5 ;  /* 0x0000000500007c02 */ /* 0x010fce0008000f00 */
.L_x_196:
[----:B-1----:R1:W2:Y:S02]  /*9200*/  SYNCS.PHASECHK.TRANS64.TRYWAIT P0, [R0+URZ], R3 ;  /* 0x00000003000075a7 */ /* 0x0022a400080011ff */
[----:B--2---:R-:W-:Y:S05]  /*9210*/  @!P0 NANOSLEEP.SYNCS 0x989680 ;  /* 0x009896800000895d */ /* 0x004fea0003900000 */
[----:B------:R-:W2:Y:S02]  /*9220*/  @!P0 SYNCS.PHASECHK.TRANS64 P0, [R0+URZ], R3 ;  /* 0x00000003000085a7 */ /* 0x000ea400080010ff */
[----:B--2---:R-:W-:Y:S05]  /*9230*/  @!P0 BRA `(.L_x_196) ;  /* 0xfffffffc00f08947 */ /* 0x004fea000383ffff */
[----:B------:R-:W-:Y:S05]  /*9240*/  BRA `(.L_x_197) ;  /* 0xffffffa4004c7947 */ /* 0x000fea000383ffff */
.L_x_65:
[----:B----4-:R-:W-:-:S07]  /*9250*/  MOV R0, UR5 ;  /* 0x0000000500007c02 */ /* 0x010fce0008000f00 */
.L_x_198:
[----:B-1----:R1:W2:Y:S02]  /*9260*/  SYNCS.PHASECHK.TRANS64.TRYWAIT P0, [R0+URZ], R3 ;  /* 0x00000003000075a7 */ /* 0x0022a400080011ff */
[----:B--2---:R-:W-:Y:S05]  /*9270*/  @!P0 NANOSLEEP.SYNCS 0x989680 ;  /* 0x009896800000895d */ /* 0x004fea0003900000 */
[----:B------:R-:W2:Y:S02]  /*9280*/  @!P0 SYNCS.PHASECHK.TRANS64 P0, [R0+URZ], R3 ;  /* 0x00000003000085a7 */ /* 0x000ea400080010ff */
[----:B--2---:R-:W-:Y:S05]  /*9290*/  @!P0 BRA `(.L_x_198) ;  /* 0xfffffffc00f08947 */ /* 0x004fea000383ffff */
[----:B------:R-:W-:Y:S05]  /*92a0*/  BRA `(.L_x_199) ;  /* 0xffffffa400587947 */ /* 0x000fea000383ffff */
.L_x_66:
[----:B----4-:R-:W-:-:S07]  /*92b0*/  MOV R0, UR5 ;  /* 0x0000000500007c02 */ /* 0x010fce0008000f00 */
.L_x_200:
[----:B-1----:R1:W2:Y:S02]  /*92c0*/  SYNCS.PHASECHK.TRANS64.TRYWAIT P0, [R0+URZ], R3 ;  /* 0x00000003000075a7 */ /* 0x0022a400080011ff */
[----:B--2---:R-:W-:Y:S05]  /*92d0*/  @!P0 NANOSLEEP.SYNCS 0x989680 ;  /* 0x009896800000895d */ /* 0x004fea0003900000 */
[----:B------:R-:W2:Y:S02]  /*92e0*/  @!P0 SYNCS.PHASECHK.TRANS64 P0, [R0+URZ], R3 ;  /* 0x00000003000085a7 */ /* 0x000ea400080010ff */
[----:B--2---:R-:W-:Y:S05]  /*92f0*/  @!P0 BRA `(.L_x_200) ;  /* 0xfffffffc00f08947 */ /* 0x004fea000383ffff */
[----:B------:R-:W-:Y:S05]  /*9300*/  BRA `(.L_x_201) ;  /* 0xffffffa400647947 */ /* 0x000fea000383ffff */
.L_x_67:
[----:B----4-:R-:W-:-:S07]  /*9310*/  MOV R0, UR5 ;  /* 0x0000000500007c02 */ /* 0x010fce0008000f00 */
.L_x_202:
[----:B-1----:R1:W2:Y:S02]  /*9320*/  SYNCS.PHASECHK.TRANS64.TRYWAIT P0, [R0+URZ], R3 ;  /* 0x00000003000075a7 */ /* 0x0022a400080011ff */
[----:B--2---:R-:W-:Y:S05]  /*9330*/  @!P0 NANOSLEEP.SYNCS 0x989680 ;  /* 0x009896800000895d */ /* 0x004fea0003900000 */
[----:B------:R-:W2:Y:S02]  /*9340*/  @!P0 SYNCS.PHASECHK.TRANS64 P0, [R0+URZ], R3 ;  /* 0x00000003000085a7 */ /* 0x000ea400080010ff */
[----:B--2---:R-:W-:Y:S05]  /*9350*/  @!P0 BRA `(.L_x_202) ;  /* 0xfffffffc00f08947 */ /* 0x004fea000383ffff */
[----:B------:R-:W-:Y:S05]  /*9360*/  BRA `(.L_x_203) ;  /* 0xffffffa400707947 */ /* 0x000fea000383ffff */
.L_x_68:
[----:B----4-:R-:W-:-:S07]  /*9370*/  MOV R0, UR5 ;  /* 0x0000000500007c02 */ /* 0x010fce0008000f00 */
.L_x_204:
[----:B-1----:R1:W2:Y:S02]  /*9380*/  SYNCS.PHASECHK.TRANS64.TRYWAIT P0, [R0+URZ], R3 ;  /* 0x00000003000075a7 */ /* 0x0022a400080011ff */
[----:B--2---:R-:W-:Y:S05]  /*9390*/  @!P0 NANOSLEEP.SYNCS 0x989680 ;  /* 0x009896800000895d */ /* 0x004fea0003900000 */
[----:B------:R-:W2:Y:S02]  /*93a0*/  @!P0 SYNCS.PHASECHK.TRANS64 P0, [R0+URZ], R3 ;  /* 0x00000003000085a7 */ /* 0x000ea400080010ff */
[----:B--2---:R-:W-:Y:S05]  /*93b0*/  @!P0 BRA `(.L_x_204) ;  /* 0xfffffffc00f08947 */ /* 0x004fea000383ffff */
[----:B------:R-:W-:Y:S05]  /*93c0*/  BRA `(.L_x_205) ;  /* 0xffffffa4007c7947 */ /* 0x000fea000383ffff */
.L_x_69:
[----:B----4-:R-:W-:-:S07]  /*93d0*/  MOV R0, UR5 ;  /* 0x0000000500007c02 */ /* 0x010fce0008000f00 */
.L_x_206:
[----:B-1----:R1:W2:Y:S02]  /*93e0*/  SYNCS.PHASECHK.TRANS64.TRYWAIT P0, [R0+URZ], R3 ;  /* 0x00000003000075a7 */ /* 0x0022a400080011ff */
[----:B--2---:R-:W-:Y:S05]  /*93f0*/  @!P0 NANOSLEEP.SYNCS 0x989680 ;  /* 0x009896800000895d */ /* 0x004fea0003900000 */
[----:B------:R-:W2:Y:S02]  /*9400*/  @!P0 SYNCS.PHASECHK.TRANS64 P0, [R0+URZ], R3 ;  /* 0x00000003000085a7 */ /* 0x000ea400080010ff */
[----:B--2---:R-:W-:Y:S05]  /*9410*/  @!P0 BRA `(.L_x_206) ;  /* 0xfffffffc00f08947 */ /* 0x004fea000383ffff */
[----:B------:R-:W-:Y:S05]  /*9420*/  BRA `(.L_x_207) ;  /* 0xffffffa400887947 */ /* 0x000fea000383ffff */
.L_x_70:
[----:B----4-:R-:W-:-:S07]  /*9430*/  MOV R0, UR5 ;  /* 0x0000000500007c02 */ /* 0x010fce0008000f00 */
.L_x_208:
[----:B-1----:R1:W2:Y:S02]  /*9440*/  SYNCS.PHASECHK.TRANS64.TRYWAIT P0, [R0+URZ], R3 ;  /* 0x00000003000075a7 */ /* 0x0022a400080011ff */
[----:B--2---:R-:W-:Y:S05]  /*9450*/  @!P0 NANOSLEEP.SYNCS 0x989680 ;  /* 0x009896800000895d */ /* 0x004fea0003900000 */
[----:B------:R-:W2:Y:S02]  /*9460*/  @!P0 SYNCS.PHASECHK.TRANS64 P0, [R0+URZ], R3 ;  /* 0x00000003000085a7 */ /* 0x000ea400080010ff */
[----:B--2---:R-:W-:Y:S05]  /*9470*/  @!P0 BRA `(.L_x_208) ;  /* 0xfffffffc00f08947 */ /* 0x004fea000383ffff */
[----:B------:R-:W-:Y:S05]  /*9480*/  BRA `(.L_x_209) ;  /* 0xffffffa400947947 */ /* 0x000fea000383ffff */
.L_x_71:
[----:B----4-:R-:W-:-:S07]  /*9490*/  MOV R0, UR5 ;  /* 0x0000000500007c02 */ /* 0x010fce0008000f00 */
.L_x_210:
[----:B-1----:R1:W2:Y:S02]  /*94a0*/  SYNCS.PHASECHK.TRANS64.TRYWAIT P0, [R0+URZ], R3 ;  /* 0x00000003000075a7 */ /* 0x0022a400080011ff */
[----:B--2---:R-:W-:Y:S05]  /*94b0*/  @!P0 NANOSLEEP.SYNCS 0x989680 ;  /* 0x009896800000895d */ /* 0x004fea0003900000 */
[----:B------:R-:W2:Y:S02]  /*94c0*/  @!P0 SYNCS.PHASECHK.TRANS64 P0, [R0+URZ], R3 ;  /* 0x00000003000085a7 */ /* 0x000ea400080010ff */
[----:B--2---:R-:W-:Y:S05]  /*94d0*/  @!P0 BRA `(.L_x_210) ;  /* 0xfffffffc00f08947 */ /* 0x004fea000383ffff */
[----:B------:R-:W-:Y:S05]  /*94e0*/  BRA `(.L_x_211) ;  /* 0xffffffa400a07947 */ /* 0x000fea000383ffff */
.L_x_72:
[----:B----4-:R-:W-:-:S07]  /*94f0*/  MOV R0, UR5 ;  /* 0x0000000500007c02 */ /* 0x010fce0008000f00 */
.L_x_212:
[----:B-1----:R1:W2:Y:S02]  /*9500*/  SYNCS.PHASECHK.TRANS64.TRYWAIT P0, [R0+URZ], R3 ;  /* 0x00000003000075a7 */ /* 0x0022a400080011ff */
[----:B--2---:R-:W-:Y:S05]  /*9510*/  @!P0 NANOSLEEP.SYNCS 0x989680 ;  /* 0x009896800000895d */ /* 0x004fea0003900000 */
[----:B------:R-:W2:Y:S02]  /*9520*/  @!P0 SYNCS.PHASECHK.TRANS64 P0, [R0+URZ], R3 ;  /* 0x00000003000085a7 */ /* 0x000ea400080010ff */
[----:B--2---:R-:W-:Y:S05]  /*9530*/  @!P0 BRA `(.L_x_212) ;  /* 0xfffffffc00f08947 */ /* 0x004fea000383ffff */
[----:B------:R-:W-:Y:S05]  /*9540*/  BRA `(.L_x_213) ;  /* 0xffffffa400ac7947 */ /* 0x000fea000383ffff */
.L_x_73:
[----:B----4-:R-:W-:-:S07]  /*9550*/  MOV R0, UR5 ;  /* 0x0000000500007c02 */ /* 0x010fce0008000f00 */
.L_x_214:
[----:B-1----:R1:W2:Y:S02]  /*9560*/  SYNCS.PHASECHK.TRANS64.TRYWAIT P0, [R0+URZ], R3 ;  /* 0x00000003000075a7 */ /* 0x0022a400080011ff */
[----:B--2---:R-:W-:Y:S05]  /*9570*/  @!P0 NANOSLEEP.SYNCS 0x989680 ;  /* 0x009896800000895d */ /* 0x004fea0003900000 */
[----:B------:R-:W2:Y:S02]  /*9580*/  @!P0 SYNCS.PHASECHK.TRANS64 P0, [R0+URZ], R3 ;  /* 0x00000003000085a7 */ /* 0x000ea400080010ff */
[----:B--2---:R-:W-:Y:S05]  /*9590*/  @!P0 BRA `(.L_x_214) ;  /* 0xfffffffc00f08947 */ /* 0x004fea000383ffff */
[----:B------:R-:W-:Y:S05]  /*95a0*/  BRA `(.L_x_215) ;  /* 0xffffffa400b87947 */ /* 0x000fea000383ffff */
.L_x_74:
[----:B----4-:R-:W-:-:S07]  /*95b0*/  MOV R0, UR5 ;  /* 0x0000000500007c02 */ /* 0x010fce0008000f00 */
.L_x_216:
[----:B-1----:R1:W2:Y:S02]  /*95c0*/  SYNCS.PHASECHK.TRANS64.TRYWAIT P0, [R0+URZ], R3 ;  /* 0x00000003000075a7 */ /* 0x0022a400080011ff */
[----:B--2---:R-:W-:Y:S05]  /*95d0*/  @!P0 NANOSLEEP.SYNCS 0x989680 ;  /* 0x009896800000895d */ /* 0x004fea0003900000 */
[----:B------:R-:W2:Y:S02]  /*95e0*/  @!P0 SYNCS.PHASECHK.TRANS64 P0, [R0+URZ], R3 ;  /* 0x00000003000085a7 */ /* 0x000ea400080010ff */
[----:B--2---:R-:W-:Y:S05]  /*95f0*/  @!P0 BRA `(.L_x_216) ;  /* 0xfffffffc00f08947 */ /* 0x004fea000383ffff */
[----:B------:R-:W-:Y:S05]  /*9600*/  BRA `(.L_x_217) ;  /* 0xffffffa400c47947 */ /* 0x000fea000383ffff */
.L_x_75:
[----:B----4-:R-:W-:-:S07]  /*9610*/  MOV R0, UR5 ;  /* 0x0000000500007c02 */ /* 0x010fce0008000f00 */
.L_x_218:
[----:B-1----:R1:W2:Y:S02]  /*9620*/  SYNCS.PHASECHK.TRANS64.TRYWAIT P0, [R0+URZ], R3 ;  /* 0x00000003000075a7 */ /* 0x0022a400080011ff */
[----:B--2---:R-:W-:Y:S05]  /*9630*/  @!P0 NANOSLEEP.SYNCS 0x989680 ;  /* 0x009896800000895d */ /* 0x004fea0003900000 */
[----:B------:R-:W2:Y:S02]  /*9640*/  @!P0 SYNCS.PHASECHK.TRANS64 P0, [R0+URZ], R3 ;  /* 0x00000003000085a7 */ /* 0x000ea400080010ff */
[----:B--2---:R-:W-:Y:S05]  /*9650*/  @!P0 BRA `(.L_x_218) ;  /* 0xfffffffc00f08947 */ /* 0x004fea000383ffff */
[----:B------:R-:W-:Y:S05]  /*9660*/  BRA `(.L_x_219) ;  /* 0xffffffa400d07947 */ /* 0x000fea000383ffff */
.L_x_76:
[----:B----4-:R-:W-:-:S07]  /*9670*/  MOV R0, UR5 ;  /* 0x0000000500007c02 */ /* 0x010fce0008000f00 */
.L_x_220:
[----:B-1----:R1:W2:Y:S02]  /*9680*/  SYNCS.PHASECHK.TRANS64.TRYWAIT P0, [R0+URZ], R3 ;  /* 0x00000003000075a7 */ /* 0x0022a400080011ff */
[----:B--2---:R-:W-:Y:S05]  /*9690*/  @!P0 NANOSLEEP.SYNCS 0x989680 ;  /* 0x009896800000895d */ /* 0x004fea0003900000 */
[----:B------:R-:W2:Y:S02]  /*96a0*/  @!P0 SYNCS.PHASECHK.TRANS64 P0, [R0+URZ], R3 ;  /* 0x00000003000085a7 */ /* 0x000ea400080010ff */
[----:B--2---:R-:W-:Y:S05]  /*96b0*/  @!P0 BRA `(.L_x_220) ;  /* 0xfffffffc00f08947 */ /* 0x004fea000383ffff */
[----:B------:R-:W-:Y:S05]  /*96c0*/  BRA `(.L_x_221) ;  /* 0xffffffa400dc7947 */ /* 0x000fea000383ffff */
.L_x_77:
[----:B----4-:R-:W-:-:S07]  /*96d0*/  MOV R0, UR5 ;  /* 0x0000000500007c02 */ /* 0x010fce0008000f00 */
.L_x_222:
[----:B-1----:R1:W2:Y:S02]  /*96e0*/  SYNCS.PHASECHK.TRANS64.TRYWAIT P0, [R0+URZ], R3 ;  /* 0x00000003000075a7 */ /* 0x0022a400080011ff */
[----:B--2---:R-:W-:Y:S05]  /*96f0*/  @!P0 NANOSLEEP.SYNCS 0x989680 ;  /* 0x009896800000895d */ /* 0x004fea0003900000 */
[----:B------:R-:W2:Y:S02]  /*9700*/  @!P0 SYNCS.PHASECHK.TRANS64 P0, [R0+URZ], R3 ;  /* 0x00000003000085a7 */ /* 0x000ea400080010ff */
[----:B--2---:R-:W-:Y:S05]  /*9710*/  @!P0 BRA `(.L_x_222) ;  /* 0xfffffffc00f08947 */ /* 0x004fea000383ffff */
[----:B------:R-:W-:Y:S05]  /*9720*/  BRA `(.L_x_223) ;  /* 0xffffffa400e87947 */ /* 0x000fea000383ffff */
.L_x_78:
[----:B----4-:R-:W-:-:S07]  /*9730*/  MOV R0, UR5 ;  /* 0x0000000500007c02 */ /* 0x010fce0008000f00 */
.L_x_224:
[----:B-1----:R1:W2:Y:S02]  /*9740*/  SYNCS.PHASECHK.TRANS64.TRYWAIT P0, [R0+URZ], R3 ;  /* 0x00000003000075a7 */ /* 0x0022a400080011ff */
[----:B--2---:R-:W-:Y:S05]  /*9750*/  @!P0 NANOSLEEP.SYNCS 0x989680 ;  /* 0x009896800000895d */ /* 0x004fea0003900000 */
[----:B------:R-:W2:Y:S02]  /*9760*/  @!P0 SYNCS.PHASECHK.TRANS64 P0, [R0+URZ], R3 ;  /* 0x00000003000085a7 */ /* 0x000ea400080010ff */
[----:B--2---:R-:W-:Y:S05]  /*9770*/  @!P0 BRA `(.L_x_224) ;  /* 0xfffffffc00f08947 */ /* 0x004fea000383ffff */
[----:B------:R-:W-:Y:S05]  /*9780*/  BRA `(.L_x_225) ;  /* 0xffffffa400f47947 */ /* 0x000fea000383ffff */
.L_x_79:
[----:B----4-:R-:W-:-:S07]  /*9790*/  MOV R0, UR5 ;  /* 0x0000000500007c02 */ /* 0x010fce0008000f00 */
.L_x_226:
[----:B-1----:R1:W2:Y:S02]  /*97a0*/  SYNCS.PHASECHK.TRANS64.TRYWAIT P0, [R0+URZ], R3 ;  /* 0x00000003000075a7 */ /* 0x0022a400080011ff */
[----:B--2---:R-:W-:Y:S05]  /*97b0*/  @!P0 NANOSLEEP.SYNCS 0x989680 ;  /* 0x009896800000895d */ /* 0x004fea0003900000 */
[----:B------:R-:W2:Y:S02]  /*97c0*/  @!P0 SYNCS.PHASECHK.TRANS64 P0, [R0+URZ], R3 ;  /* 0x00000003000085a7 */ /* 0x000ea400080010ff */
[----:B--2---:R-:W-:Y:S05]  /*97d0*/  @!P0 BRA `(.L_x_226) ;  /* 0xfffffffc00f08947 */ /* 0x004fea000383ffff */
[----:B------:R-:W-:Y:S05]  /*97e0*/  BRA `(.L_x_227) ;  /* 0xffffffa800007947 */ /* 0x000fea000383ffff */
.L_x_80:
[----:B----4-:R-:W-:-:S07]  /*97f0*/  MOV R0, UR5 ;  /* 0x0000000500007c02 */ /* 0x010fce0008000f00 */
.L_x_228:
[----:B-1----:R1:W2:Y:S02]  /*9800*/  SYNCS.PHASECHK.TRANS64.TRYWAIT P0, [R0+URZ], R3 ;  /* 0x00000003000075a7 */ /* 0x0022a400080011ff */
[----:B--2---:R-:W-:Y:S05]  /*9810*/  @!P0 NANOSLEEP.SYNCS 0x989680 ;  /* 0x009896800000895d */ /* 0x004fea0003900000 */
[----:B------:R-:W2:Y:S02]  /*9820*/  @!P0 SYNCS.PHASECHK.TRANS64 P0, [R0+URZ], R3 ;  /* 0x00000003000085a7 */ /* 0x000ea400080010ff */
[----:B--2---:R-:W-:Y:S05]  /*9830*/  @!P0 BRA `(.L_x_228) ;  /* 0xfffffffc00f08947 */ /* 0x004fea000383ffff */
[----:B------:R-:W-:Y:S05]  /*9840*/  BRA `(.L_x_229) ;  /* 0xffffffa8000c7947 */ /* 0x000fea000383ffff */
.L_x_81:
[----:B----4-:R-:W-:-:S07]  /*9850*/  MOV R0, UR5 ;  /* 0x0000000500007c02 */ /* 0x010fce0008000f00 */
.L_x_230:
[----:B-1----:R1:W2:Y:S02]  /*9860*/  SYNCS.PHASECHK.TRANS64.TRYWAIT P0, [R0+URZ], R3 ;  /* 0x00000003000075a7 */ /* 0x0022a400080011ff */
[----:B--2---:R-:W-:Y:S05]  /*9870*/  @!P0 NANOSLEEP.SYNCS 0x989680 ;  /* 0x009896800000895d */ /* 0x004fea0003900000 */
[----:B------:R-:W2:Y:S02]  /*9880*/  @!P0 SYNCS.PHASECHK.TRANS64 P0, [R0+URZ], R3 ;  /* 0x00000003000085a7 */ /* 0x000ea400080010ff */
[----:B--2---:R-:W-:Y:S05]  /*9890*/  @!P0 BRA `(.L_x_230) ;  /* 0xfffffffc00f08947 */ /* 0x004fea000383ffff */
[----:B------:R-:W-:Y:S05]  /*98a0*/  BRA `(.L_x_231) ;  /* 0xffffffa800187947 */ /* 0x000fea000383ffff */
.L_x_82:
[----:B----4-:R-:W-:-:S07]  /*98b0*/  MOV R0, UR5 ;  /* 0x0000000500007c02 */ /* 0x010fce0008000f00 */
.L_x_232:
[----:B-1----:R1:W2:Y:S02]  /*98c0*/  SYNCS.PHASECHK.TRANS64.TRYWAIT P0, [R0+URZ], R3 ;  /* 0x00000003000075a7 */ /* 0x0022a400080011ff */
[----:B--2---:R-:W-:Y:S05]  /*98d0*/  @!P0 NANOSLEEP.SYNCS 0x989680 ;  /* 0x009896800000895d */ /* 0x004fea0003900000 */
[----:B------:R-:W2:Y:S02]  /*98e0*/  @!P0 SYNCS.PHASECHK.TRANS64 P0, [R0+URZ], R3 ;  /* 0x00000003000085a7 */ /* 0x000ea400080010ff */
[----:B--2---:R-:W-:Y:S05]  /*98f0*/  @!P0 BRA `(.L_x_232) ;  /* 0xfffffffc00f08947 */ /* 0x004fea000383ffff */
[----:B------:R-:W-:Y:S05]  /*9900*/  BRA `(.L_x_233) ;  /* 0xffffffa800247947 */ /* 0x000fea000383ffff */
.L_x_85:
[----:B-1----:R1:W2:Y:S02]  /*9910*/  SYNCS.PHASECHK.TRANS64.TRYWAIT P0, [R0+URZ+0x370], R5 ;  /* 0x00037005000075a7 */ /* 0x0022a400080011ff */
[----:B--2---:R-:W-:Y:S05]  /*9920*/  @!P0 NANOSLEEP.SYNCS 0x989680 ;  /* 0x009896800000895d */ /* 0x004fea0003900000 */
[----:B------:R-:W2:Y:S02]  /*9930*/  @!P0 SYNCS.PHASECHK.TRANS64 P0, [R0+URZ+0x370], R5 ;  /* 0x00037005000085a7 */ /* 0x000ea400080010ff */
[----:B--2---:R-:W-:Y:S05]  /*9940*/  @!P0 BRA `(.L_x_85) ;  /* 0xfffffffc00f08947 */ /* 0x004fea000383ffff */
[----:B------:R-:W-:Y:S05]  /*9950*/  BRA `(.L_x_234) ;  /* 0xffffffa800807947 */ /* 0x000fea000383ffff */
.L_x_86:
[----:B------:R-:W-:-:S07]  /*9960*/  MOV R0, UR5 ;  /* 0x0000000500007c02 */ /* 0x000fce0008000f00 */
.L_x_235:
[----:B-1----:R1:W2:Y:S02]  /*9970*/  SYNCS.PHASECHK.TRANS64.TRYWAIT P0, [R0+URZ+0x320], R5 ;  /* 0x00032005000075a7 */ /* 0x0022a400080011ff */
[----:B--2---:R-:W-:Y:S05]  /*9980*/  @!P0 NANOSLEEP.SYNCS 0x989680 ;  /* 0x009896800000895d */ /* 0x004fea0003900000 */
[----:B------:R-:W2:Y:S02]  /*9990*/  @!P0 SYNCS.PHASECHK.TRANS64 P0, [R0+URZ+0x320], R5 ;  /* 0x00032005000085a7 */ /* 0x000ea400080010ff */
[----:B--2---:R-:W-:Y:S05]  /*99a0*/  @!P0 BRA `(.L_x_235) ;  /* 0xfffffffc00f08947 */ /* 0x004fea000383ffff */
[----:B------:R-:W-:Y:S05]  /*99b0*/  BRA `(.L_x_236) ;  /* 0xffffffa800907947 */ /* 0x000fea000383ffff */
.L_x_87:
[----:B-1----:R1:W2:Y:S02]  /*99c0*/  SYNCS.PHASECHK.TRANS64.TRYWAIT P1, [R0+URZ+0x310], R5 ;  /* 0x00031005000075a7 */ /* 0x0022a400080211ff */
[----:B--2---:R-:W-:Y:S05]  /*99d0*/  @!P1 NANOSLEEP.SYNCS 0x989680 ;  /* 0x009896800000995d */ /* 0x004fea0003900000 */
[----:B------:R-:W2:Y:S02]  /*99e0*/  @!P1 SYNCS.PHASECHK.TRANS64 P1, [R0+URZ+0x310], R5 ;  /* 0x00031005000095a7 */ /* 0x000ea400080210ff */
[----:B--2---:R-:W-:Y:S05]  /*99f0*/  @!P1 BRA `(.L_x_87) ;  /* 0xfffffffc00f09947 */ /* 0x004fea000383ffff */
[----:B------:R-:W-:Y:S05]  /*9a00*/  BRA `(.L_x_237) ;  /* 0xffffffa800c07947 */ /* 0x000fea000383ffff */
.L_x_90:
[----:B------:R-:W-:-:S07]  /*9a10*/  MOV R0, UR5 ;  /* 0x0000000500007c02 */ /* 0x000fce0008000f00 */
.L_x_238:
[----:B-1----:R1:W2:Y:S02]  /*9a20*/  SYNCS.PHASECHK.TRANS64.TRYWAIT P0, [R0+URZ+0x320], R3 ;  /* 0x00032003000075a7 */ /* 0x0022a400080011ff */
[----:B--2---:R-:W-:Y:S05]  /*9a30*/  @!P0 NANOSLEEP.SYNCS 0x989680 ;  /* 0x009896800000895d */ /* 0x004fea0003900000 */
[----:B------:R-:W2:Y:S02]  /*9a40*/  @!P0 SYNCS.PHASECHK.TRANS64 P0, [R0+URZ+0x320], R3 ;  /* 0x00032003000085a7 */ /* 0x000ea400080010ff */
[----:B--2---:R-:W-:Y:S05]  /*9a50*/  @!P0 BRA `(.L_x_238) ;  /* 0xfffffffc00f08947 */ /* 0x004fea000383ffff */
[----:B------:R-:W-:Y:S05]  /*9a60*/  BRA `(.L_x_89) ;  /* 0xffffffac00147947 */ /* 0x000fea000383ffff */
.L_x_97:
[----:B-1----:R1:W2:Y:S02]  /*9a70*/  SYNCS.PHASECHK.TRANS64.TRYWAIT P1, [R0+URZ+0x310], R5 ;  /* 0x00031005000075a7 */ /* 0x0022a400080211ff */
[----:B--2---:R-:W-:Y:S05]  /*9a80*/  @!P1 NANOSLEEP.SYNCS 0x989680 ;  /* 0x009896800000995d */ /* 0x004fea0003900000 */
[----:B------:R-:W2:Y:S02]  /*9a90*/  @!P1 SYNCS.PHASECHK.TRANS64 P1, [R0+URZ+0x310], R5 ;  /* 0x00031005000095a7 */ /* 0x000ea400080210ff */
[----:B--2---:R-:W-:Y:S05]  /*9aa0*/  @!P1 BRA `(.L_x_97) ;  /* 0xfffffffc00f09947 */ /* 0x004fea000383ffff */
[----:B------:R-:W-:Y:S05]  /*9ab0*/  BRA `(.L_x_239) ;  /* 0xffffffb0006c7947 */ /* 0x000fea000383ffff */
.L_x_98:
[----:B------:R-:W-:-:S07]  /*9ac0*/  MOV R3, UR14 ;  /* 0x0000000e00037c02 */ /* 0x000fce0008000f00 */
.L_x_240:
[----:B-1----:R1:W2:Y:S02]  /*9ad0*/  SYNCS.PHASECHK.TRANS64.TRYWAIT P0, [R3+URZ+0x350], R0 ;  /* 0x00035000030075a7 */ /* 0x0022a400080011ff */
[----:B--2---:R-:W-:Y:S05]  /*9ae0*/  @!P0 NANOSLEEP.SYNCS 0x989680 ;  /* 0x009896800000895d */ /* 0x004fea0003900000 */
[----:B------:R-:W2:Y:S02]  /*9af0*/  @!P0 SYNCS.PHASECHK.TRANS64 P0, [R3+URZ+0x350], R0 ;  /* 0x00035000030085a7 */ /* 0x000ea400080010ff */
[----:B--2---:R-:W-:Y:S05]  /*9b00*/  @!P0 BRA `(.L_x_240) ;  /* 0xfffffffc00f08947 */ /* 0x004fea000383ffff */
[----:B------:R-:W-:Y:S05]  /*9b10*/  BRA `(.L_x_241) ;  /* 0xffffffb000a07947 */ /* 0x000fea000383ffff */
.L_x_101:
[----:B------:R-:W-:Y:S07]  /*9b20*/  MOV R0, UR7 ;  /* 0x0000000700007c02 */ /* 0x000fee0008000f00 */
.L_x_242:
[----:B-1----:R1:W2:Y:S02]  /*9b30*/  SYNCS.PHASECHK.TRANS64.TRYWAIT P0, [R0+URZ], R3 ;  /* 0x00000003000075a7 */ /* 0x0022a400080011ff */
[----:B--2---:R-:W-:Y:S05]  /*9b40*/  @!P0 NANOSLEEP.SYNCS 0x989680 ;  /* 0x009896800000895d */ /* 0x004fea0003900000 */
[----:B------:R-:W2:Y:S02]  /*9b50*/  @!P0 SYNCS.PHASECHK.TRANS64 P0, [R0+URZ], R3 ;  /* 0x00000003000085a7 */ /* 0x000ea400080010ff */
[----:B--2---:R-:W-:Y:S05]  /*9b60*/  @!P0 BRA `(.L_x_242) ;  /* 0xfffffffc00f08947 */ /* 0x004fea000383ffff */
[----:B------:R-:W-:Y:S05]  /*9b70*/  BRA `(.L_x_100) ;  /* 0xffffffb000d47947 */ /* 0x000fea000383ffff */
.L_x_104:
[----:B------:R-:W-:-:S07]  /*9b80*/  MOV R0, UR5 ;  /* 0x0000000500007c02 */ /* 0x000fce0008000f00 */
.L_x_243:
[----:B--2---:R2:W3:Y:S02]  /*9b90*/  SYNCS.PHASECHK.TRANS64.TRYWAIT P0, [R0+URZ], R3 ;  /* 0x00000003000075a7 */ /* 0x0044e400080011ff */
[----:B---3--:R-:W-:Y:S05]  /*9ba0*/  @!P0 NANOSLEEP.SYNCS 0x989680 ;  /* 0x009896800000895d */ /* 0x008fea0003900000 */
[----:B------:R-:W3:Y:S02]  /*9bb0*/  @!P0 SYNCS.PHASECHK.TRANS64 P0, [R0+URZ], R3 ;  /* 0x00000003000085a7 */ /* 0x000ee400080010ff */
[----:B---3--:R-:W-:Y:S05]  /*9bc0*/  @!P0 BRA `(.L_x_243) ;  /* 0xfffffffc00f08947 */ /* 0x008fea000383ffff */
[----:B------:R-:W-:Y:S05]  /*9bd0*/  BRA `(.L_x_244) ;  /* 0xffffffb400747947 */ /* 0x000fea000383ffff */
.L_x_105:
[----:B------:R-:W-:-:S07]  /*9be0*/  MOV R0, UR5 ;  /* 0x0000000500007c02 */ /* 0x000fce0008000f00 */
.L_x_245:
[----:B--2---:R2:W3:Y:S02]  /*9bf0*/  SYNCS.PHASECHK.TRANS64.TRYWAIT P0, [R0+URZ], R3 ;  /* 0x00000003000075a7 */ /* 0x0044e400080011ff */
[----:B---3--:R-:W-:Y:S05]  /*9c00*/  @!P0 NANOSLEEP.SYNCS 0x989680 ;  /* 0x009896800000895d */ /* 0x008fea0003900000 */
[----:B------:R-:W3:Y:S02]  /*9c10*/  @!P0 SYNCS.PHASECHK.TRANS64 P0, [R0+URZ], R3 ;  /* 0x00000003000085a7 */ /* 0x000ee400080010ff */
[----:B---3--:R-:W-:Y:S05]  /*9c20*/  @!P0 BRA `(.L_x_245) ;  /* 0xfffffffc00f08947 */ /* 0x008fea000383ffff */
[----:B------:R-:W-:Y:S05]  /*9c30*/  BRA `(.L_x_246) ;  /* 0xffffffb400807947 */ /* 0x000fea000383ffff */
.L_x_106:
[----:B------:R-:W-:-:S07]  /*9c40*/  MOV R0, UR5 ;  /* 0x0000000500007c02 */ /* 0x000fce0008000f00 */
.L_x_247:
[----:B--2---:R2:W3:Y:S02]  /*9c50*/  SYNCS.PHASECHK.TRANS64.TRYWAIT P0, [R0+URZ], R3 ;  /* 0x00000003000075a7 */ /* 0x0044e400080011ff */
[----:B---3--:R-:W-:Y:S05]  /*9c60*/  @!P0 NANOSLEEP.SYNCS 0x989680 ;  /* 0x009896800000895d */ /* 0x008fea0003900000 */
[----:B------:R-:W3:Y:S02]  /*9c70*/  @!P0 SYNCS.PHASECHK.TRANS64 P0, [R0+URZ], R3 ;  /* 0x00000003000085a7 */ /* 0x000ee400080010ff */
[----:B---3--:R-:W-:Y:S05]  /*9c80*/  @!P0 BRA `(.L_x_247) ;  /* 0xfffffffc00f08947 */ /* 0x008fea000383ffff */
[----:B------:R-:W-:Y:S05]  /*9c90*/  BRA `(.L_x_248) ;  /* 0xffffffb4008c7947 */ /* 0x000fea000383ffff */
.L_x_107:
[----:B------:R-:W-:-:S07]  /*9ca0*/  MOV R0, UR6 ;  /* 0x0000000600007c02 */ /* 0x000fce0008000f00 */
.L_x_249:
[----:B--2---:R2:W3:Y:S02]  /*9cb0*/  SYNCS.PHASECHK.TRANS64.TRYWAIT P0, [R0+URZ], R3 ;  /* 0x00000003000075a7 */ /* 0x0044e400080011ff */
[----:B---3--:R-:W-:Y:S05]  /*9cc0*/  @!P0 NANOSLEEP.SYNCS 0x989680 ;  /* 0x009896800000895d */ /* 0x008fea0003900000 */
[----:B------:R-:W3:Y:S02]  /*9cd0*/  @!P0 SYNCS.PHASECHK.TRANS64 P0, [R0+URZ], R3 ;  /* 0x00000003000085a7 */ /* 0x000ee400080010ff */
[----:B---3--:R-:W-:Y:S05]  /*9ce0*/  @!P0 BRA `(.L_x_249) ;  /* 0xfffffffc00f08947 */ /* 0x008fea000383ffff */
[----:B------:R-:W-:Y:S05]  /*9cf0*/  BRA `(.L_x_250) ;  /* 0xffffffb400987947 */ /* 0x000fea000383ffff */
.L_x_112:
[----:B--2---:R2:W3:Y:S02]  /*9d00*/  SYNCS.PHASECHK.TRANS64.TRYWAIT P0, [R0+URZ+0x310], R3 ;  /* 0x00031003000075a7 */ /* 0x0044e400080011ff */
[----:B---3--:R-:W-:Y:S05]  /*9d10*/  @!P0 NANOSLEEP.SYNCS 0x989680 ;  /* 0x009896800000895d */ /* 0x008fea0003900000 */
[----:B------:R-:W3:Y:S02]  /*9d20*/  @!P0 SYNCS.PHASECHK.TRANS64 P0, [R0+URZ+0x310], R3 ;  /* 0x00031003000085a7 */ /* 0x000ee400080010ff */
[----:B---3--:R-:W-:Y:S05]  /*9d30*/  @!P0 BRA `(.L_x_112) ;  /* 0xfffffffc00f08947 */ /* 0x008fea000383ffff */
[----:B------:R-:W-:Y:S05]  /*9d40*/  BRA `(.L_x_251) ;  /* 0xffffffb800987947 */ /* 0x000fea000383ffff */
.L_x_115:
[----:B------:R-:W-:Y:S07]  /*9d50*/  MOV R0, UR7 ;  /* 0x0000000700007c02 */ /* 0x000fee0008000f00 */
.L_x_252:
[----:B--2---:R2:W3:Y:S02]  /*9d60*/  SYNCS.PHASECHK.TRANS64.TRYWAIT P0, [R0+URZ+0x308], R3 ;  /* 0x00030803000075a7 */ /* 0x0044e400080011ff */
[----:B---3--:R-:W-:Y:S05]  /*9d70*/  @!P0 NANOSLEEP.SYNCS 0x989680 ;  /* 0x009896800000895d */ /* 0x008fea0003900000 */
[----:B------:R-:W3:Y:S02]  /*9d80*/  @!P0 SYNCS.PHASECHK.TRANS64 P0, [R0+URZ+0x308], R3 ;  /* 0x00030803000085a7 */ /* 0x000ee400080010ff */
[----:B---3--:R-:W-:Y:S05]  /*9d90*/  @!P0 BRA `(.L_x_252) ;  /* 0xfffffffc00f08947 */ /* 0x008fea000383ffff */
[----:B------:R-:W-:Y:S05]  /*9da0*/  BRA `(.L_x_114) ;  /* 0xffffffbc00847947 */ /* 0x000fea000383ffff */
.L_x_118:
[----:B------:R-:W-:Y:S07]  /*9db0*/  MOV R0, UR7 ;  /* 0x0000000700007c02 */ /* 0x000fee0008000f00 */
.L_x_253:
[----:B-1----:R1:W2:Y:S02]  /*9dc0*/  SYNCS.PHASECHK.TRANS64.TRYWAIT P2, [R0+URZ+0x2f8], R23 ;  /* 0x0002f817000075a7 */ /* 0x0022a400080411ff */
[----:B--2---:R-:W-:Y:S05]  /*9dd0*/  @!P2 NANOSLEEP.SYNCS 0x989680 ;  /* 0x009896800000a95d */ /* 0x004fea0003900000 */
[----:B------:R-:W2:Y:S02]  /*9de0*/  @!P2 SYNCS.PHASECHK.TRANS64 P2, [R0+URZ+0x2f8], R23 ;  /* 0x0002f8170000a5a7 */ /* 0x000ea400080410ff */
[----:B--2---:R-:W-:Y:S05]  /*9df0*/  @!P2 BRA `(.L_x_253) ;  /* 0xfffffffc00f0a947 */ /* 0x004fea000383ffff */
[----:B------:R-:W-:Y:S05]  /*9e00*/  BRA `(.L_x_254) ;  /* 0xffffffc000187947 */ /* 0x000fea000383ffff */
.L_x_121:
[----:B--2---:R2:W4:Y:S02]  /*9e10*/  SYNCS.PHASECHK.TRANS64.TRYWAIT P0, [R0+URZ+0x310], R3 ;  /* 0x00031003000075a7 */ /* 0x00452400080011ff */
[----:B----4-:R-:W-:Y:S05]  /*9e20*/  @!P0 NANOSLEEP.SYNCS 0x989680 ;  /* 0x009896800000895d */ /* 0x010fea0003900000 */
[----:B------:R-:W4:Y:S02]  /*9e30*/  @!P0 SYNCS.PHASECHK.TRANS64 P0, [R0+URZ+0x310], R3 ;  /* 0x00031003000085a7 */ /* 0x000f2400080010ff */
[----:B----4-:R-:W-:Y:S05]  /*9e40*/  @!P0 BRA `(.L_x_121) ;  /* 0xfffffffc00f08947 */ /* 0x010fea000383ffff */
[----:B------:R-:W-:Y:S05]  /*9e50*/  BRA `(.L_x_255) ;  /* 0xffffffc400b07947 */ /* 0x000fea000383ffff */
.L_x_127:
[----:B------:R-:W-:Y:S07]  /*9e60*/  MOV R0, UR44 ;  /* 0x0000002c00007c02 */ /* 0x000fee0008000f00 */
.L_x_256:
[----:B-1----:R1:W2:Y:S02]  /*9e70*/  SYNCS.PHASECHK.TRANS64.TRYWAIT P0, [R0+URZ+0x2f0], R3 ;  /* 0x0002f003000075a7 */ /* 0x0022a400080011ff */
[----:B--2---:R-:W-:Y:S05]  /*9e80*/  @!P0 NANOSLEEP.SYNCS 0x989680 ;  /* 0x009896800000895d */ /* 0x004fea0003900000 */
[----:B------:R-:W2:Y:S02]  /*9e90*/  @!P0 SYNCS.PHASECHK.TRANS64 P0, [R0+URZ+0x2f0], R3 ;  /* 0x0002f003000085a7 */ /* 0x000ea400080010ff */
[----:B--2---:R-:W-:Y:S05]  /*9ea0*/  @!P0 BRA `(.L_x_256) ;  /* 0xfffffffc00f08947 */ /* 0x004fea000383ffff */
[----:B------:R-:W-:Y:S05]  /*9eb0*/  BRA `(.L_x_126) ;  /* 0xffffffcc00d47947 */ /* 0x000fea000383ffff */
.L_x_129:
[----:B-1----:R-:W-:Y:S07]  /*9ec0*/  MOV R3, UR50 ;  /* 0x0000003200037c02 */ /* 0x002fee0008000f00 */
.L_x_257:
[----:B-1----:R1:W3:Y:S02]  /*9ed0*/  SYNCS.PHASECHK.TRANS64.TRYWAIT P0, [R3+URZ+0x330], R8 ;  /* 0x00033008030075a7 */ /* 0x0022e400080011ff */
[----:B---3--:R-:W-:Y:S05]  /*9ee0*/  @!P0 NANOSLEEP.SYNCS 0x989680 ;  /* 0x009896800000895d */ /* 0x008fea0003900000 */
[----:B------:R-:W3:Y:S02]  /*9ef0*/  @!P0 SYNCS.PHASECHK.TRANS64 P0, [R3+URZ+0x330], R8 ;  /* 0x00033008030085a7 */ /* 0x000ee400080010ff */
[----:B---3--:R-:W-:Y:S05]  /*9f00*/  @!P0 BRA `(.L_x_257) ;  /* 0xfffffffc00f08947 */ /* 0x008fea000383ffff */
[----:B------:R-:W-:Y:S05]  /*9f10*/  BRA `(.L_x_128) ;  /* 0xffffffd000447947 */ /* 0x000fea000383ffff */
        .weak           $__internal_0_$__cuda_sm10x_tcgen05_guardrail_trap_col_being_dealloced_not_returned_by_alloc
        .type           $__internal_0_$__cuda_sm10x_tcgen05_guardrail_trap_col_being_dealloced_not_returned_by_alloc,@function
        .size           $__internal_0_$__cuda_sm10x_tcgen05_guardrail_trap_col_being_dealloced_not_returned_by_alloc,($__internal_1_$__cuda_sm10x_tcgen05_guardrail_trap_phase_invalid_during_alloc - $__internal_0_$__cuda_sm10x_tcgen05_guardrail_trap_col_being_dealloced_not_returned_by_alloc)
$__internal_0_$__cuda_sm10x_tcgen05_guardrail_trap_col_being_dealloced_not_returned_by_alloc:
[----:B------:R-:W-:Y:S05]  /*9f20*/  BPT.TRAP 0x1 ;  /* 0x000000040000795c */ /* 0x000fea0000300000 */
[----:B------:R-:W-:-:S04]  /*9f30*/  HFMA2 R3, -RZ, RZ, 0, 0 ;  /* 0x00000000ff037431 */ /* 0x000fc800000001ff */
[----:B------:R-:W-:Y:S05]  /*9f40*/  RET.REL.NODEC R2 `(_ZN7cutlass13device_kernelINS_4gemm6kernel13GemmUniversalIN4cute5tupleIJiiiiEEENS1_10collective13CollectiveMmaINS1_35MainloopSm100TmaUmmaWarpSpecializedILi47ELi2ELi4ENS5_IJNS4_1CILi1EEESB_SB_EEEEENS5_IJNSA_ILi64EEENSA_ILi80EEENSA_ILi32EEEEEENS_12float_e4m3_tENS5_IJlSB_lEEESI_SJ_NS4_8TiledMMAINS4_8MMA_AtomIJNS4_10MMA_TraitsINS4_19SM100_MMA_F8F6F4_SSEJSI_SI_fSE_SF_NS4_17integral_constantINS4_4UMMA5MajorELSQ_0EEESR_NSO_INSP_7ScaleInELSS_0EEEST_EEEEEENS4_6LayoutISC_NS5_IJNSA_ILi0EEESX_SX_EEEEENS5_IJNS4_10UnderscoreES10_S10_EEEEENS4_13SM90_TMA_LOADENS4_14ComposedLayoutINS4_7SwizzleILi1ELi4ELi3EEENS4_18smem_ptr_flag_bitsILi8EEENSW_INS5_IJNSA_ILi8EEESG_EEENS5_IJSG_SB_EEEEEEEvNS4_8identityES13_S1D_vS1E_EENS_8epilogue10collective18CollectiveEpilogueINS1G_23Sm100TmaWarpSpecializedILi1ELi1ELi40ELb0ELb0EEEJSH_NS5_IJNSW_ISE_SB_EENSW_ISF_SB_EEEEESI_SJ_SI_SJ_NS1G_6fusion15FusionCallbacksIS1K_NS1O_17LinearCombinationISI_fSI_fLNS_15FloatRoundStyleE2EEESH_S1N_JEEENS4_5SM1004TMEM4LOAD25SM100_TMEM_LOAD_16dp32b8xES13_NS14_INS15_ILi0ELi4ELi3EEES18_NSW_INS5_IJS19_NSA_ILi16EEEEEENS5_IJS1Z_SB_EEEEEEENS4_39AutoVectorizingCopyWithAssumedAlignmentILi128EEENS4_14SM90_TMA_STOREES23_S25_S25_EEEvvEEEEvNT_6ParamsE) ;  /* 0xffffff60022c7950 */ /* 0x000fea0003c3ffff */
        .weak           $__internal_1_$__cuda_sm10x_tcgen05_guardrail_trap_phase_invalid_during_alloc
        .type           $__internal_1_$__cuda_sm10x_tcgen05_guardrail_trap_phase_invalid_during_alloc,@function
        .size           $__internal_1_$__cuda_sm10x_tcgen05_guardrail_trap_phase_invalid_during_alloc,($__internal_2_$__cuda_sm10x_tcgen05_guardrail_trap_unallocated_columns_being_dealloced - $__internal_1_$__cuda_sm10x_tcgen05_guardrail_trap_phase_invalid_during_alloc)
$__internal_1_$__cuda_sm10x_tcgen05_guardrail_trap_phase_invalid_during_alloc:
[----:B------:R-:W-:Y:S05]  /*9f50*/  BPT.TRAP 0x1 ;  /* 0x000000040000795c */ /* 0x000fea0000300000 */
[----:B------:R-:W-:-:S04]  /*9f60*/  MOV R3, 0x0 ;  /* 0x0000000000037802 */ /* 0x000fc80000000f00 */
[----:B------:R-:W-:Y:S05]  /*9f70*/  RET.REL.NODEC R2 `(_ZN7cutlass13device_kernelINS_4gemm6kernel13GemmUniversalIN4cute5tupleIJiiiiEEENS1_10collective13CollectiveMmaINS1_35MainloopSm100TmaUmmaWarpSpecializedILi47ELi2ELi4ENS5_IJNS4_1CILi1EEESB_SB_EEEEENS5_IJNSA_ILi64EEENSA_ILi80EEENSA_ILi32EEEEEENS_12float_e4m3_tENS5_IJlSB_lEEESI_SJ_NS4_8TiledMMAINS4_8MMA_AtomIJNS4_10MMA_TraitsINS4_19SM100_MMA_F8F6F4_SSEJSI_SI_fSE_SF_NS4_17integral_constantINS4_4UMMA5MajorELSQ_0EEESR_NSO_INSP_7ScaleInELSS_0EEEST_EEEEEENS4_6LayoutISC_NS5_IJNSA_ILi0EEESX_SX_EEEEENS5_IJNS4_10UnderscoreES10_S10_EEEEENS4_13SM90_TMA_LOADENS4_14ComposedLayoutINS4_7SwizzleILi1ELi4ELi3EEENS4_18smem_ptr_flag_bitsILi8EEENSW_INS5_IJNSA_ILi8EEESG_EEENS5_IJSG_SB_EEEEEEEvNS4_8identityES13_S1D_vS1E_EENS_8epilogue10collective18CollectiveEpilogueINS1G_23Sm100TmaWarpSpecializedILi1ELi1ELi40ELb0ELb0EEEJSH_NS5_IJNSW_ISE_SB_EENSW_ISF_SB_EEEEESI_SJ_SI_SJ_NS1G_6fusion15FusionCallbacksIS1K_NS1O_17LinearCombinationISI_fSI_fLNS_15FloatRoundStyleE2EEESH_S1N_JEEENS4_5SM1004TMEM4LOAD25SM100_TMEM_LOAD_16dp32b8xES13_NS14_INS15_ILi0ELi4ELi3EEES18_NSW_INS5_IJS19_NSA_ILi16EEEEEENS5_IJS1Z_SB_EEEEEEENS4_39AutoVectorizingCopyWithAssumedAlignmentILi128EEENS4_14SM90_TMA_STOREES23_S25_S25_EEEvvEEEEvNT_6ParamsE) ;  /* 0xffffff6002207950 */ /* 0x000fea0003c3ffff */
        .weak           $__internal_2_$__cuda_sm10x_tcgen05_guardrail_trap_unallocated_columns_being_dealloced
        .type           $__internal_2_$__cuda_sm10x_tcgen05_guardrail_trap_unallocated_columns_being_dealloced,@function
        .size           $__internal_2_$__cuda_sm10x_tcgen05_guardrail_trap_unallocated_columns_being_dealloced,(.L_x_259 - $__internal_2_$__cuda_sm10x_tcgen05_guardrail_trap_unallocated_columns_being_dealloced)
$__internal_2_$__cuda_sm10x_tcgen05_guardrail_trap_unallocated_columns_being_dealloced:
[----:B------:R-:W-:Y:S05]  /*9f80*/  BPT.TRAP 0x1 ;  /* 0x000000040000795c */ /* 0x000fea0000300000 */
[----:B------:R-:W-:-:S04]  /*9f90*/  HFMA2 R3, -RZ, RZ, 0, 0 ;  /* 0x00000000ff037431 */ /* 0x000fc800000001ff */
[----:B------:R-:W-:Y:S05]  /*9fa0*/  RET.REL.NODEC R2 `(_ZN7cutlass13device_kernelINS_4gemm6kernel13GemmUniversalIN4cute5tupleIJiiiiEEENS1_10collective13CollectiveMmaINS1_35MainloopSm100TmaUmmaWarpSpecializedILi47ELi2ELi4ENS5_IJNS4_1CILi1EEESB_SB_EEEEENS5_IJNSA_ILi64EEENSA_ILi80EEENSA_ILi32EEEEEENS_12float_e4m3_tENS5_IJlSB_lEEESI_SJ_NS4_8TiledMMAINS4_8MMA_AtomIJNS4_10MMA_TraitsINS4_19SM100_MMA_F8F6F4_SSEJSI_SI_fSE_SF_NS4_17integral_constantINS4_4UMMA5MajorELSQ_0EEESR_NSO_INSP_7ScaleInELSS_0EEEST_EEEEEENS4_6LayoutISC_NS5_IJNSA_ILi0EEESX_SX_EEEEENS5_IJNS4_10UnderscoreES10_S10_EEEEENS4_13SM90_TMA_LOADENS4_14ComposedLayoutINS4_7SwizzleILi1ELi4ELi3EEENS4_18smem_ptr_flag_bitsILi8EEENSW_INS5_IJNSA_ILi8EEESG_EEENS5_IJSG_SB_EEEEEEEvNS4_8identityES13_S1D_vS1E_EENS_8epilogue10collective18CollectiveEpilogueINS1G_23Sm100TmaWarpSpecializedILi1ELi1ELi40ELb0ELb0EEEJSH_NS5_IJNSW_ISE_SB_EENSW_ISF_SB_EEEEESI_SJ_SI_SJ_NS1G_6fusion15FusionCallbacksIS1K_NS1O_17LinearCombinationISI_fSI_fLNS_15FloatRoundStyleE2EEESH_S1N_JEEENS4_5SM1004TMEM4LOAD25SM100_TMEM_LOAD_16dp32b8xES13_NS14_INS15_ILi0ELi4ELi3EEES18_NSW_INS5_IJS19_NSA_ILi16EEEEEENS5_IJS1Z_SB_EEEEEEENS4_39AutoVectorizingCopyWithAssumedAlignmentILi128EEENS4_14SM90_TMA_STOREES23_S25_S25_EEEvvEEEEvNT_6ParamsE) ;  /* 0xffffff6002147950 */ /* 0x000fea0003c3ffff */
.L_x_258:
[----:B------:R-:W-:-:S00]  /*9fb0*/  BRA `(.L_x_258) ;  /* 0xfffffffc00fc7947 */ /* 0x000fc0000383ffff */
[----:B------:R-:W-:-:S00]  /*9fc0*/  NOP ;  /* 0x0000000000007918 */ /* 0x000fc00000000000 */
        /* <DEDUP_REMOVED lines=11> */
.L_x_259:


//--------------------- .nv.global.init           --------------------------
	.section	.nv.global.init,"aw",@progbits
.nv.global.init:
	.type		$str$26,@object
	.size		$str$26,($str$25 - $str$26)
$str$26:
        /*0000*/ 	.byte	0x2f, 0x74, 0x6d, 0x70, 0x2f, 0x63, 0x75, 0x74, 0x6c, 0x61, 0x73, 0x73, 0x5f, 0x73, 0x77, 0x65
        /*0010*/ 	.byte	0x65, 0x70, 0x5f, 0x73, 0x72, 0x63, 0x2f, 0x69, 0x6e, 0x63, 0x6c, 0x75, 0x64, 0x65, 0x2f, 0x63
        /*0020*/ 	.byte	0x75, 0x74, 0x65, 0x2f, 0x61, 0x74, 0x6f, 0x6d, 0x2f, 0x63, 0x6f, 0x70, 0x79, 0x5f, 0x74, 0x72
        /*0030*/ 	.byte	0x61, 0x69, 0x74, 0x73, 0x5f, 0x73, 0x6d, 0x31, 0x30, 0x30, 0x2e, 0x68, 0x70, 0x70, 0x00
	.type		$str$25,@object
	.size		$str$25,(__unnamed_1 - $str$25)
$str$25:
        /*003f*/ 	.byte	0x28, 0x28, 0x75, 0x69, 0x6e, 0x74, 0x33, 0x32, 0x5f, 0x74, 0x28, 0x74, 0x68, 0x72, 0x65, 0x61
        /*004f*/ 	.byte	0x64, 0x49, 0x64, 0x78, 0x2e, 0x78, 0x29, 0x20, 0x2f, 0x20, 0x33, 0x32, 0x29, 0x20, 0x25, 0x20
        /*005f*/ 	.byte	0x34, 0x29, 0x20, 0x3d, 0x3d, 0x20, 0x28, 0x28, 0x28, 0x74, 0x6d, 0x65, 0x6d, 0x5f, 0x61, 0x64
        /*006f*/ 	.byte	0x64, 0x72, 0x20, 0x3e, 0x3e, 0x20, 0x31, 0x36, 0x29, 0x20, 0x2f, 0x20, 0x33, 0x32, 0x29, 0x20
        /*007f*/ 	.byte	0x25, 0x20, 0x34, 0x29, 0x00
	.type		__unnamed_1,@object
	.size		__unnamed_1,(.L_1 - __unnamed_1)
__unnamed_1:
        /*0084*/ 	.byte	0x63, 0x6f, 0x6e, 0x73, 0x74, 0x65, 0x78, 0x70, 0x72, 0x20, 0x76, 0x6f, 0x69, 0x64, 0x20, 0x63
        /* <DEDUP_REMOVED lines=36> */
        /*02d4*/ 	.byte	0x3c, 0x30, 0x3e, 0x3e, 0x3e, 0x3e, 0x5d, 0x00
.L_1:


//--------------------- .nv.shared._ZN7cutlass13device_kernelINS_4gemm6kernel13GemmUniversalIN4cute5tupleIJiiiiEEENS1_10collective13CollectiveMmaINS1_35MainloopSm100TmaUmmaWarpSpecializedILi47ELi2ELi4ENS5_IJNS4_1CILi1EEESB_SB_EEEEENS5_IJNSA_ILi64EEENSA_ILi80EEENSA_ILi32EEEEEENS_12float_e4m3_tENS5_IJlSB_lEEESI_SJ_NS4_8TiledMMAINS4_8MMA_AtomIJNS4_10MMA_TraitsINS4_19SM100_MMA_F8F6F4_SSEJSI_SI_fSE_SF_NS4_17integral_constantINS4_4UMMA5MajorELSQ_0EEESR_NSO_INSP_7ScaleInELSS_0EEEST_EEEEEENS4_6LayoutISC_NS5_IJNSA_ILi0EEESX_SX_EEEEENS5_IJNS4_10UnderscoreES10_S10_EEEEENS4_13SM90_TMA_LOADENS4_14ComposedLayoutINS4_7SwizzleILi1ELi4ELi3EEENS4_18smem_ptr_flag_bitsILi8EEENSW_INS5_IJNSA_ILi8EEESG_EEENS5_IJSG_SB_EEEEEEEvNS4_8identityES13_S1D_vS1E_EENS_8epilogue10collective18CollectiveEpilogueINS1G_23Sm100TmaWarpSpecializedILi1ELi1ELi40ELb0ELb0EEEJSH_NS5_IJNSW_ISE_SB_EENSW_ISF_SB_EEEEESI_SJ_SI_SJ_NS1G_6fusion15FusionCallbacksIS1K_NS1O_17LinearCombinationISI_fSI_fLNS_15FloatRoundStyleE2EEESH_S1N_JEEENS4_5SM1004TMEM4LOAD25SM100_TMEM_LOAD_16dp32b8xES13_NS14_INS15_ILi0ELi4ELi3EEES18_NSW_INS5_IJS19_NSA_ILi16EEEEEENS5_IJS1Z_SB_EEEEEEENS4_39AutoVectorizingCopyWithAssumedAlignmentILi128EEENS4_14SM90_TMA_STOREES23_S25_S25_EEEvvEEEEvNT_6ParamsE --------------------------
	.section	.nv.shared._ZN7cutlass13device_kernelINS_4gemm6kernel13GemmUniversalIN4cute5tupleIJiiiiEEENS1_10collective13CollectiveMmaINS1_35MainloopSm100TmaUmmaWarpSpecializedILi47ELi2ELi4ENS5_IJNS4_1CILi1EEESB_SB_EEEEENS5_IJNSA_ILi64EEENSA_ILi80EEENSA_ILi32EEEEEENS_12float_e4m3_tENS5_IJlSB_lEEESI_SJ_NS4_8TiledMMAINS4_8MMA_AtomIJNS4_10MMA_TraitsINS4_19SM100_MMA_F8F6F4_SSEJSI_SI_fSE_SF_NS4_17integral_constantINS4_4UMMA5MajorELSQ_0EEESR_NSO_INSP_7ScaleInELSS_0EEEST_EEEEEENS4_6LayoutISC_NS5_IJNSA_ILi0EEESX_SX_EEEEENS5_IJNS4_10UnderscoreES10_S10_EEEEENS4_13SM90_TMA_LOADENS4_14ComposedLayoutINS4_7SwizzleILi1ELi4ELi3EEENS4_18smem_ptr_flag_bitsILi8EEENSW_INS5_IJNSA_ILi8EEESG_EEENS5_IJSG_SB_EEEEEEEvNS4_8identityES13_S1D_vS1E_EENS_8epilogue10collective18CollectiveEpilogueINS1G_23Sm100TmaWarpSpecializedILi1ELi1ELi40ELb0ELb0EEEJSH_NS5_IJNSW_ISE_SB_EENSW_ISF_SB_EEEEESI_SJ_SI_SJ_NS1G_6fusion15FusionCallbacksIS1K_NS1O_17LinearCombinationISI_fSI_fLNS_15FloatRoundStyleE2EEESH_S1N_JEEENS4_5SM1004TMEM4LOAD25SM100_TMEM_LOAD_16dp32b8xES13_NS14_INS15_ILi0ELi4ELi3EEES18_NSW_INS5_IJS19_NSA_ILi16EEEEEENS5_IJS1Z_SB_EEEEEEENS4_39AutoVectorizingCopyWithAssumedAlignmentILi128EEENS4_14SM90_TMA_STOREES23_S25_S25_EEEvvEEEEvNT_6ParamsE,"aw",@nobits
	.sectionflags	@""
	.align	16
	.zero		1024


//--------------------- .nv.shared.reserved.0     --------------------------
	.section	.nv.shared.reserved.0,"aw",@nobits
	.weak		__nv_reservedSMEM_offset_0_alias
	.size		__nv_reservedSMEM_offset_0_alias, 0, 64
	.other		__nv_reservedSMEM_offset_0_alias,@"STO_CUDA_RESERVED_SHARED STV_DEFAULT"
__nv_reservedSMEM_offset_0_alias:
	.zero		0
.nv.shared.reserved.0:
	.zero		64
	.weak		__nv_reservedSMEM_tcgen05_partition
	.type		__nv_reservedSMEM_tcgen05_partition,@object
	.size		__nv_reservedSMEM_tcgen05_partition,(.L_0 - __nv_reservedSMEM_tcgen05_partition)
__nv_reservedSMEM_tcgen05_partition:
	.zero		32
.L_0:


//--------------------- .nv.global                --------------------------
	.section	.nv.global,"aw",@nobits
.nv.global:
	.type		_ZN40_INTERNAL_f8dbddd0_4_k_cu_6c4405d1_290024cute1_E,@object
	.size		_ZN40_INTERNAL_f8dbddd0_4_k_cu_6c4405d1_290024cute1_E,(_ZN40_INTERNAL_f8dbddd0_4_k_cu_6c4405d1_290024cuda3std3__45__cpo6cbeginE - _ZN40_INTERNAL_f8dbddd0_4_k_cu_6c4405d1_290024cute1_E)
_ZN40_INTERNAL_f8dbddd0_4_k_cu_6c4405d1_290024cute1_E:
	.zero		1
	.type		_ZN40_INTERNAL_f8dbddd0_4_k_cu_6c4405d1_290024cuda3std3__45__cpo6cbeginE,@object
	.size		_ZN40_INTERNAL_f8dbddd0_4_k_cu_6c4405d1_290024cuda3std3__45__cpo6cbeginE,(_ZN40_INTERNAL_f8dbddd0_4_k_cu_6c4405d1_290024cuda3std3__48in_placeE - _ZN40_INTERNAL_f8dbddd0_4_k_cu_6c4405d1_290024cuda3std3__45__cpo6cbeginE)
_ZN40_INTERNAL_f8dbddd0_4_k_cu_6c4405d1_290024cuda3std3__45__cpo6cbeginE:
	.zero		1
	.type		_ZN40_INTERNAL_f8dbddd0_4_k_cu_6c4405d1_290024cuda3std3__48in_placeE,@object
	.size		_ZN40_INTERNAL_f8dbddd0_4_k_cu_6c4405d1_290024cuda3std3__48in_placeE,(_ZN40_INTERNAL_f8dbddd0_4_k_cu_6c4405d1_290024cuda3std6ranges3__45__cpo9iter_moveE - _ZN40_INTERNAL_f8dbddd0_4_k_cu_6c4405d1_290024cuda3std3__48in_placeE)
_ZN40_INTERNAL_f8dbddd0_4_k_cu_6c4405d1_290024cuda3std3__48in_placeE:
	.zero		1
	.type		_ZN40_INTERNAL_f8dbddd0_4_k_cu_6c4405d1_290024cuda3std6ranges3__45__cpo9iter_moveE,@object
	.size		_ZN40_INTERNAL_f8dbddd0_4_k_cu_6c4405d1_290024cuda3std6ranges3__45__cpo9iter_moveE,(_ZN40_INTERNAL_f8dbddd0_4_k_cu_6c4405d1_290024cuda3std3__45__cpo5beginE - _ZN40_INTERNAL_f8dbddd0_4_k_cu_6c4405d1_290024cuda3std6ranges3__45__cpo9iter_moveE)
_ZN40_INTERNAL_f8dbddd0_4_k_cu_6c4405d1_290024cuda3std6ranges3__45__cpo9iter_moveE:
	.zero		1
	.type		_ZN40_INTERNAL_f8dbddd0_4_k_cu_6c4405d1_290024cuda3std3__45__cpo5beginE,@object
	.size		_ZN40_INTERNAL_f8dbddd0_4_k_cu_6c4405d1_290024cuda3std3__45__cpo5beginE,(_ZN40_INTERNAL_f8dbddd0_4_k_cu_6c4405d1_290024cuda3std3__442_GLOBAL__N__f8dbddd0_4_k_cu_6c4405d1_290026ignoreE - _ZN40_INTERNAL_f8dbddd0_4_k_cu_6c4405d1_290024cuda3std3__45__cpo5beginE)
_ZN40_INTERNAL_f8dbddd0_4_k_cu_6c4405d1_290024cuda3std3__45__cpo5beginE:
	.zero		1
	.type		_ZN40_INTERNAL_f8dbddd0_4_k_cu_6c4405d1_290024cuda3std3__442_GLOBAL__N__f8dbddd0_4_k_cu_6c4405d1_290026ignoreE,@object
	.size		_ZN40_INTERNAL_f8dbddd0_4_k_cu_6c4405d1_290024cuda3std3__442_GLOBAL__N__f8dbddd0_4_k_cu_6c4405d1_290026ignoreE,(_ZN40_INTERNAL_f8dbddd0_4_k_cu_6c4405d1_290024cute7productE - _ZN40_INTERNAL_f8dbddd0_4_k_cu_6c4405d1_290024cuda3std3__442_GLOBAL__N__f8dbddd0_4_k_cu_6c4405d1_290026ignoreE)
_ZN40_INTERNAL_f8dbddd0_4_k_cu_6c4405d1_290024cuda3std3__442_GLOBAL__N__f8dbddd0_4_k_cu_6c4405d1_290026ignoreE:
	.zero		1
	.type		_ZN40_INTERNAL_f8dbddd0_4_k_cu_6c4405d1_290024cute7productE,@object
	.size		_ZN40_INTERNAL_f8dbddd0_4_k_cu_6c4405d1_290024cute7productE,(_ZN40_INTERNAL_f8dbddd0_4_k_cu_6c4405d1_290024cuda3std3__45__cpo3endE - _ZN40_INTERNAL_f8dbddd0_4_k_cu_6c4405d1_290024cute7productE)
_ZN40_INTERNAL_f8dbddd0_4_k_cu_6c4405d1_290024cute7productE:
	.zero		1
	.type		_ZN40_INTERNAL_f8dbddd0_4_k_cu_6c4405d1_290024cuda3std3__45__cpo3endE,@object
	.size		_ZN40_INTERNAL_f8dbddd0_4_k_cu_6c4405d1_290024cuda3std3__45__cpo3endE,(_ZN40_INTERNAL_f8dbddd0_4_k_cu_6c4405d1_290024cuda3std3__419piecewise_constructE - _ZN40_INTERNAL_f8dbddd0_4_k_cu_6c4405d1_290024cuda3std3__45__cpo3endE)
_ZN40_INTERNAL_f8dbddd0_4_k_cu_6c4405d1_290024cuda3std3__45__cpo3endE:
	.zero		1
	.type		_ZN40_INTERNAL_f8dbddd0_4_k_cu_6c4405d1_290024cuda3std3__419piecewise_constructE,@object
	.size		_ZN40_INTERNAL_f8dbddd0_4_k_cu_6c4405d1_290024cuda3std3__419piecewise_constructE,(_ZN40_INTERNAL_f8dbddd0_4_k_cu_6c4405d1_290024cuda3std3__45__cpo4cendE - _ZN40_INTERNAL_f8dbddd0_4_k_cu_6c4405d1_290024cuda3std3__419piecewise_constructE)
_ZN40_INTERNAL_f8dbddd0_4_k_cu_6c4405d1_290024cuda3std3__419piecewise_constructE:
	.zero		1
	.type		_ZN40_INTERNAL_f8dbddd0_4_k_cu_6c4405d1_290024cuda3std3__45__cpo4cendE,@object
	.size		_ZN40_INTERNAL_f8dbddd0_4_k_cu_6c4405d1_290024cuda3std3__45__cpo4cendE,(_ZN40_INTERNAL_f8dbddd0_4_k_cu_6c4405d1_290024cuda3std6ranges3__45__cpo4swapE - _ZN40_INTERNAL_f8dbddd0_4_k_cu_6c4405d1_290024cuda3std3__45__cpo4cendE)
_ZN40_INTERNAL_f8dbddd0_4_k_cu_6c4405d1_290024cuda3std3__45__cpo4cendE:
	.zero		1
	.type		_ZN40_INTERNAL_f8dbddd0_4_k_cu_6c4405d1_290024cuda3std6ranges3__45__cpo4swapE,@object
	.size		_ZN40_INTERNAL_f8dbddd0_4_k_cu_6c4405d1_290024cuda3std6ranges3__45__cpo4swapE,(.L_9 - _ZN40_INTERNAL_f8dbddd0_4_k_cu_6c4405d1_290024cuda3std6ranges3__45__cpo4swapE)
_ZN40_INTERNAL_f8dbddd0_4_k_cu_6c4405d1_290024cuda3std6ranges3__45__cpo4swapE:
	.zero		1
.L_9:


//--------------------- .nv.constant0._ZN7cutlass13device_kernelINS_4gemm6kernel13GemmUniversalIN4cute5tupleIJiiiiEEENS1_10collective13CollectiveMmaINS1_35MainloopSm100TmaUmmaWarpSpecializedILi47ELi2ELi4ENS5_IJNS4_1CILi1EEESB_SB_EEEEENS5_IJNSA_ILi64EEENSA_ILi80EEENSA_ILi32EEEEEENS_12float_e4m3_tENS5_IJlSB_lEEESI_SJ_NS4_8TiledMMAINS4_8MMA_AtomIJNS4_10MMA_TraitsINS4_19SM100_MMA_F8F6F4_SSEJSI_SI_fSE_SF_NS4_17integral_constantINS4_4UMMA5MajorELSQ_0EEESR_NSO_INSP_7ScaleInELSS_0EEEST_EEEEEENS4_6LayoutISC_NS5_IJNSA_ILi0EEESX_SX_EEEEENS5_IJNS4_10UnderscoreES10_S10_EEEEENS4_13SM90_TMA_LOADENS4_14ComposedLayoutINS4_7SwizzleILi1ELi4ELi3EEENS4_18smem_ptr_flag_bitsILi8EEENSW_INS5_IJNSA_ILi8EEESG_EEENS5_IJSG_SB_EEEEEEEvNS4_8identityES13_S1D_vS1E_EENS_8epilogue10collective18CollectiveEpilogueINS1G_23Sm100TmaWarpSpecializedILi1ELi1ELi40ELb0ELb0EEEJSH_NS5_IJNSW_ISE_SB_EENSW_ISF_SB_EEEEESI_SJ_SI_SJ_NS1G_6fusion15FusionCallbacksIS1K_NS1O_17LinearCombinationISI_fSI_fLNS_15FloatRoundStyleE2EEESH_S1N_JEEENS4_5SM1004TMEM4LOAD25SM100_TMEM_LOAD_16dp32b8xES13_NS14_INS15_ILi0ELi4ELi3EEES18_NSW_INS5_IJS19_NSA_ILi16EEEEEENS5_IJS1Z_SB_EEEEEEENS4_39AutoVectorizingCopyWithAssumedAlignmentILi128EEENS4_14SM90_TMA_STOREES23_S25_S25_EEEvvEEEEvNT_6ParamsE --------------------------
	.section	.nv.constant0._ZN7cutlass13device_kernelINS_4gemm6kernel13GemmUniversalIN4cute5tupleIJiiiiEEENS1_10collective13CollectiveMmaINS1_35MainloopSm100TmaUmmaWarpSpecializedILi47ELi2ELi4ENS5_IJNS4_1CILi1EEESB_SB_EEEEENS5_IJNSA_ILi64EEENSA_ILi80EEENSA_ILi32EEEEEENS_12float_e4m3_tENS5_IJlSB_lEEESI_SJ_NS4_8TiledMMAINS4_8MMA_AtomIJNS4_10MMA_TraitsINS4_19SM100_MMA_F8F6F4_SSEJSI_SI_fSE_SF_NS4_17integral_constantINS4_4UMMA5MajorELSQ_0EEESR_NSO_INSP_7ScaleInELSS_0EEEST_EEEEEENS4_6LayoutISC_NS5_IJNSA_ILi0EEESX_SX_EEEEENS5_IJNS4_10UnderscoreES10_S10_EEEEENS4_13SM90_TMA_LOADENS4_14ComposedLayoutINS4_7SwizzleILi1ELi4ELi3EEENS4_18smem_ptr_flag_bitsILi8EEENSW_INS5_IJNSA_ILi8EEESG_EEENS5_IJSG_SB_EEEEEEEvNS4_8identityES13_S1D_vS1E_EENS_8epilogue10collective18CollectiveEpilogueINS1G_23Sm100TmaWarpSpecializedILi1ELi1ELi40ELb0ELb0EEEJSH_NS5_IJNSW_ISE_SB_EENSW_ISF_SB_EEEEESI_SJ_SI_SJ_NS1G_6fusion15FusionCallbacksIS1K_NS1O_17LinearCombinationISI_fSI_fLNS_15FloatRoundStyleE2EEESH_S1N_JEEENS4_5SM1004TMEM4LOAD25SM100_TMEM_LOAD_16dp32b8xES13_NS14_INS15_ILi0ELi4ELi3EEES18_NSW_INS5_IJS19_NSA_ILi16EEEEEENS5_IJS1Z_SB_EEEEEEENS4_39AutoVectorizingCopyWithAssumedAlignmentILi128EEENS4_14SM90_TMA_STOREES23_S25_S25_EEEvvEEEEvNT_6ParamsE,"a",@progbits
	.sectionflags	@""
	.align	4
.nv.constant0._ZN7cutlass13device_kernelINS_4gemm6kernel13GemmUniversalIN4cute5tupleIJiiiiEEENS1_10collective13CollectiveMmaINS1_35MainloopSm100TmaUmmaWarpSpecializedILi47ELi2ELi4ENS5_IJNS4_1CILi1EEESB_SB_EEEEENS5_IJNSA_ILi64EEENSA_ILi80EEENSA_ILi32EEEEEENS_12float_e4m3_tENS5_IJlSB_lEEESI_SJ_NS4_8TiledMMAINS4_8MMA_AtomIJNS4_10MMA_TraitsINS4_19SM100_MMA_F8F6F4_SSEJSI_SI_fSE_SF_NS4_17integral_constantINS4_4UMMA5MajorELSQ_0EEESR_NSO_INSP_7ScaleInELSS_0EEEST_EEEEEENS4_6LayoutISC_NS5_IJNSA_ILi0EEESX_SX_EEEEENS5_IJNS4_10UnderscoreES10_S10_EEEEENS4_13SM90_TMA_LOADENS4_14ComposedLayoutINS4_7SwizzleILi1ELi4ELi3EEENS4_18smem_ptr_flag_bitsILi8EEENSW_INS5_IJNSA_ILi8EEESG_EEENS5_IJSG_SB_EEEEEEEvNS4_8identityES13_S1D_vS1E_EENS_8epilogue10collective18CollectiveEpilogueINS1G_23Sm100TmaWarpSpecializedILi1ELi1ELi40ELb0ELb0EEEJSH_NS5_IJNSW_ISE_SB_EENSW_ISF_SB_EEEEESI_SJ_SI_SJ_NS1G_6fusion15FusionCallbacksIS1K_NS1O_17LinearCombinationISI_fSI_fLNS_15FloatRoundStyleE2EEESH_S1N_JEEENS4_5SM1004TMEM4LOAD25SM100_TMEM_LOAD_16dp32b8xES13_NS14_INS15_ILi0ELi4ELi3EEES18_NSW_INS5_IJS19_NSA_ILi16EEEEEENS5_IJS1Z_SB_EEEEEEENS4_39AutoVectorizingCopyWithAssumedAlignmentILi128EEENS4_14SM90_TMA_STOREES23_S25_S25_EEEvvEEEEvNT_6ParamsE:
	.zero		2944


//--------------------- SYMBOLS --------------------------

	.type		.nv.reservedSmem.offset0,@object
	.size		.nv.reservedSmem.offset0,0x4
	.type		.nv.reservedSmem.cap,@object
	.size		.nv.reservedSmem.cap,0x4
	.type		__assertfail,@function
